	.target	sm_90a

	.elftype	@"ET_EXEC"


//--------------------- .note.nv.tkinfo           --------------------------
	.section	.note.nv.tkinfo,"",@"SHT_NOTE"
	.sectionflags	@"SHF_NOTE_NV_TKINFO"
	.tkinfo
        /*0018*/ 	.word	0x00000002
        /*0030*/ 	.string	""
        /*0030*/ 	.string	"ptxas"
        /*0030*/ 	.string	"Cuda compilation tools, release 13.0, V13.0.88"
        /*0030*/ 	.string	"Build cuda_13.0.r13.0/compiler.36424714_0"
        /*0030*/ 	.string	"-v  -suppress-debug-info  -lineinfo  -arch sm_90a "



//--------------------- .note.nv.cuinfo           --------------------------
	.section	.note.nv.cuinfo,"",@"SHT_NOTE"
	.sectionflags	@"SHF_NOTE_NV_CUINFO"
        /*0018*/ 	.short	0x0002
        /*001a*/ 	.short	0x005a
        /*001c*/ 	.short	0x0082
	.zero		2


//--------------------- .nv.info                  --------------------------
	.section	.nv.info,"",@"SHT_CUDA_INFO"
	.align	4


	//----- nvinfo : EIATTR_REGCOUNT
	.align		4
        /*0000*/ 	.byte	0x04, 0x2f
        /*0002*/ 	.short	(.L_1 - .L_0)
	.align		4
.L_0:
        /*0004*/ 	.word	index@(gluon_wgmma)
        /*0008*/ 	.word	0x0000009a


	//----- nvinfo : EIATTR_FRAME_SIZE
	.align		4
.L_1:
        /*000c*/ 	.byte	0x04, 0x11
        /*000e*/ 	.short	(.L_3 - .L_2)
	.align		4
.L_2:
        /*0010*/ 	.word	index@(gluon_wgmma)
        /*0014*/ 	.word	0x00000000


	//----- nvinfo : EIATTR_MIN_STACK_SIZE
	.align		4
.L_3:
        /*0018*/ 	.byte	0x04, 0x12
        /*001a*/ 	.short	(.L_5 - .L_4)
	.align		4
.L_4:
        /*001c*/ 	.word	index@(gluon_wgmma)
        /*0020*/ 	.word	0x00000000
.L_5:


//--------------------- .nv.compat                --------------------------
	.section	.nv.compat,"",@"SHT_CUDA_COMPAT_INFO"
	.align	4
        /*0000*/ 	.byte	0x02, 0x09, 0x01, 0x00, 0x02, 0x02, 0x04, 0x00, 0x02, 0x05, 0x05, 0x00, 0x03, 0x07, 0x01, 0x01
        /*0010*/ 	.byte	0x02, 0x03, 0x03, 0x00, 0x02, 0x06, 0x01, 0x00, 0x04, 0x0b, 0x08, 0x00, 0x00, 0x00, 0x00, 0x00
        /*0020*/ 	.byte	0x00, 0x00, 0x00, 0x00


//--------------------- .nv.info.gluon_wgmma      --------------------------
	.section	.nv.info.gluon_wgmma,"",@"SHT_CUDA_INFO"
	.sectionflags	@""
	.align	4


	//----- nvinfo : EIATTR_CUDA_API_VERSION
	.align		4
        /*0000*/ 	.byte	0x04, 0x37
        /*0002*/ 	.short	(.L_7 - .L_6)
.L_6:
        /*0004*/ 	.word	0x00000082


	//----- nvinfo : EIATTR_KPARAM_INFO
	.align		4
.L_7:
        /*0008*/ 	.byte	0x04, 0x17
        /*000a*/ 	.short	(.L_9 - .L_8)
.L_8:
        /*000c*/ 	.word	0x00000000
        /*0010*/ 	.short	0x000a
        /*0012*/ 	.short	0x0048
        /*0014*/ 	.byte	0x00, 0xf4, 0x21, 0x00


	//----- nvinfo : EIATTR_KPARAM_INFO
	.align		4
.L_9:
        /*0018*/ 	.byte	0x04, 0x17
        /*001a*/ 	.short	(.L_11 - .L_10)
.L_10:
        /*001c*/ 	.word	0x00000000
        /*0020*/ 	.short	0x0009
        /*0022*/ 	.short	0x0040
        /*0024*/ 	.byte	0x00, 0xf4, 0x21, 0x00


	//----- nvinfo : EIATTR_KPARAM_INFO
	.align		4
.L_11:
        /*0028*/ 	.byte	0x04, 0x17
        /*002a*/ 	.short	(.L_13 - .L_12)
.L_12:
        /*002c*/ 	.word	0x00000000
        /*0030*/ 	.short	0x0008
        /*0032*/ 	.short	0x0038
        /*0034*/ 	.byte	0x00, 0xf0, 0x21, 0x00


	//----- nvinfo : EIATTR_KPARAM_INFO
	.align		4
.L_13:
        /*0038*/ 	.byte	0x04, 0x17
        /*003a*/ 	.short	(.L_15 - .L_14)
.L_14:
        /*003c*/ 	.word	0x00000000
        /*0040*/ 	.short	0x0007
        /*0042*/ 	.short	0x0030
        /*0044*/ 	.byte	0x00, 0xf0, 0x21, 0x00


	//----- nvinfo : EIATTR_KPARAM_INFO
	.align		4
.L_15:
        /*0048*/ 	.byte	0x04, 0x17
        /*004a*/ 	.short	(.L_17 - .L_16)
.L_16:
        /*004c*/ 	.word	0x00000000
        /*0050*/ 	.short	0x0006
        /*0052*/ 	.short	0x0028
        /*0054*/ 	.byte	0x00, 0xf0, 0x21, 0x00


	//----- nvinfo : EIATTR_KPARAM_INFO
	.align		4
.L_17:
        /*0058*/ 	.byte	0x04, 0x17
        /*005a*/ 	.short	(.L_19 - .L_18)
.L_18:
        /*005c*/ 	.word	0x00000000
        /*0060*/ 	.short	0x0005
        /*0062*/ 	.short	0x0020
        /*0064*/ 	.byte	0x00, 0xf0, 0x11, 0x00


	//----- nvinfo : EIATTR_KPARAM_INFO
	.align		4
.L_19:
        /*0068*/ 	.byte	0x04, 0x17
        /*006a*/ 	.short	(.L_21 - .L_20)
.L_20:
        /*006c*/ 	.word	0x00000000
        /*0070*/ 	.short	0x0004
        /*0072*/ 	.short	0x001c
        /*0074*/ 	.byte	0x00, 0xf0, 0x11, 0x00


	//----- nvinfo : EIATTR_KPARAM_INFO
	.align		4
.L_21:
        /*0078*/ 	.byte	0x04, 0x17
        /*007a*/ 	.short	(.L_23 - .L_22)
.L_22:
        /*007c*/ 	.word	0x00000000
        /*0080*/ 	.short	0x0003
        /*0082*/ 	.short	0x0018
        /*0084*/ 	.byte	0x00, 0xf0, 0x11, 0x00


	//----- nvinfo : EIATTR_KPARAM_INFO
	.align		4
.L_23:
        /*0088*/ 	.byte	0x04, 0x17
        /*008a*/ 	.short	(.L_25 - .L_24)
.L_24:
        /*008c*/ 	.word	0x00000000
        /*0090*/ 	.short	0x0002
        /*0092*/ 	.short	0x0010
        /*0094*/ 	.byte	0x00, 0xf4, 0x21, 0x00


	//----- nvinfo : EIATTR_KPARAM_INFO
	.align		4
.L_25:
        /*0098*/ 	.byte	0x04, 0x17
        /*009a*/ 	.short	(.L_27 - .L_26)
.L_26:
        /*009c*/ 	.word	0x00000000
        /*00a0*/ 	.short	0x0001
        /*00a2*/ 	.short	0x0008
        /*00a4*/ 	.byte	0x00, 0xf4, 0x21, 0x00


	//----- nvinfo : EIATTR_KPARAM_INFO
	.align		4
.L_27:
        /*00a8*/ 	.byte	0x04, 0x17
        /*00aa*/ 	.short	(.L_29 - .L_28)
.L_28:
        /*00ac*/ 	.word	0x00000000
        /*00b0*/ 	.short	0x0000
        /*00b2*/ 	.short	0x0000
        /*00b4*/ 	.byte	0x00, 0xf4, 0x21, 0x00


	//----- nvinfo : EIATTR_SPARSE_MMA_MASK
	.align		4
.L_29:
        /*00b8*/ 	.byte	0x03, 0x50
        /*00ba*/ 	.short	0x0000


	//----- nvinfo : EIATTR_MAXREG_COUNT
	.align		4
        /*00bc*/ 	.byte	0x03, 0x1b
        /*00be*/ 	.short	0x00ff


	//----- nvinfo : EIATTR_NUM_BARRIERS
	.align		4
        /*00c0*/ 	.byte	0x02, 0x4c
        /*00c2*/ 	.byte	0x01
	.zero		1


	//----- nvinfo : EIATTR_MERCURY_ISA_VERSION
	.align		4
        /*00c4*/ 	.byte	0x03, 0x5f
        /*00c6*/ 	.short	0x0101


	//----- nvinfo : EIATTR_INT_WARP_WIDE_INSTR_OFFSETS
	.align		4
        /*00c8*/ 	.byte	0x04, 0x31
        /*00ca*/ 	.short	(.L_31 - .L_30)


	//   ....[0]....
.L_30:
        /*00cc*/ 	.word	0x00001660


	//   ....[1]....
        /*00d0*/ 	.word	0x00001680


	//   ....[2]....
        /*00d4*/ 	.word	0x00001690


	//   ....[3]....
        /*00d8*/ 	.word	0x000016a0


	//   ....[4]....
        /*00dc*/ 	.word	0x000017b0


	//   ....[5]....
        /*00e0*/ 	.word	0x00001da0


	//   ....[6]....
        /*00e4*/ 	.word	0x00001db0


	//   ....[7]....
        /*00e8*/ 	.word	0x00001e30


	//   ....[8]....
        /*00ec*/ 	.word	0x00001e40


	//   ....[9]....
        /*00f0*/ 	.word	0x00002430


	//   ....[10]....
        /*00f4*/ 	.word	0x00002450


	//----- nvinfo : EIATTR_COOP_GROUP_MASK_REGIDS
	.align		4
.L_31:
        /*00f8*/ 	.byte	0x04, 0x29
        /*00fa*/ 	.short	(.L_33 - .L_32)


	//   ....[0]....
.L_32:
        /*00fc*/ 	.word	0xffffffff


	//   ....[1]....
        /*0100*/ 	.word	0xffffffff


	//   ....[2]....
        /*0104*/ 	.word	0xffffffff


	//----- nvinfo : EIATTR_COOP_GROUP_INSTR_OFFSETS
	.align		4
.L_33:
        /*0108*/ 	.byte	0x04, 0x28
        /*010a*/ 	.short	(.L_35 - .L_34)


	//   ....[0]....
.L_34:
        /*010c*/ 	.word	0x00000160


	//   ....[1]....
        /*0110*/ 	.word	0x00000700


	//   ....[2]....
        /*0114*/ 	.word	0x00000cf0


	//----- nvinfo : EIATTR_MBARRIER_INSTR_OFFSETS
	.align		4
.L_35:
        /*0118*/ 	.byte	0x04, 0x39
        /*011a*/ 	.short	(.L_37 - .L_36)


	//   ....[0]....
.L_36:
        /*011c*/ 	.word	0x000017f0
        /*0120*/ 	.word	0x000000ff
        /*0124*/ 	.word	0x00028000
        /*0128*/ 	.short	0x0100
        /*012a*/ 	.byte	0x1c
	.zero		1


	//   ....[1]....
        /*012c*/ 	.word	0x00001820
        /*0130*/ 	.word	0x000000ff
        /*0134*/ 	.word	0x00028008
        /*0138*/ 	.short	0x0100
        /*013a*/ 	.byte	0x1c
	.zero		1


	//   ....[2]....
        /*013c*/ 	.word	0x00001840
        /*0140*/ 	.word	0x000000ff
        /*0144*/ 	.word	0x00028010
        /*0148*/ 	.short	0x0100
        /*014a*/ 	.byte	0x1c
	.zero		1


	//   ....[3]....
        /*014c*/ 	.word	0x00001870
        /*0150*/ 	.word	0x000000ff
        /*0154*/ 	.word	0x00028018
        /*0158*/ 	.short	0x0100
        /*015a*/ 	.byte	0x1c
	.zero		1


	//   ....[4]....
        /*015c*/ 	.word	0x00001f00
        /*0160*/ 	.word	0x000000ff
        /*0164*/ 	.word	0x00028000
        /*0168*/ 	.short	0x010a
        /*016a*/ 	.byte	0x1e
	.zero		1


	//   ....[5]....
        /*016c*/ 	.word	0x000023b0
        /*0170*/ 	.word	0x000000ff
        /*0174*/ 	.word	0x00028000
        /*0178*/ 	.short	0x0108
        /*017a*/ 	.byte	0x1c
	.zero		1


	//   ....[6]....
        /*017c*/ 	.word	0x000024f0
        /*0180*/ 	.word	0x000000ff
        /*0184*/ 	.word	0x00028008
        /*0188*/ 	.short	0x0108
        /*018a*/ 	.byte	0x1c
	.zero		1


	//   ....[7]....
        /*018c*/ 	.word	0x000025e0
        /*0190*/ 	.word	0x000000ff
        /*0194*/ 	.word	0x00028010
        /*0198*/ 	.short	0x0108
        /*019a*/ 	.byte	0x1c
	.zero		1


	//   ....[8]....
        /*019c*/ 	.word	0x000026d0
        /*01a0*/ 	.word	0x000000ff
        /*01a4*/ 	.word	0x00028018
        /*01a8*/ 	.short	0x0108
        /*01aa*/ 	.byte	0x1c
	.zero		1


	//   ....[9]....
        /*01ac*/ 	.word	0x00002a00
        /*01b0*/ 	.word	0x000000ff
        /*01b4*/ 	.word	0x00028000
        /*01b8*/ 	.short	0x010a
        /*01ba*/ 	.byte	0x1e
	.zero		1


	//----- nvinfo : EIATTR_NUM_MBARRIERS
	.align		4
.L_37:
        /*01bc*/ 	.byte	0x03, 0x38
        /*01be*/ 	.short	0x0004


	//----- nvinfo : EIATTR_EXIT_INSTR_OFFSETS
	.align		4
        /*01c0*/ 	.byte	0x04, 0x1c
        /*01c2*/ 	.short	(.L_39 - .L_38)


	//   ....[0]....
.L_38:
        /*01c4*/ 	.word	0x000029f0


	//----- nvinfo : EIATTR_REQNTID
	.align		4
.L_39:
        /*01c8*/ 	.byte	0x04, 0x10
        /*01ca*/ 	.short	(.L_41 - .L_40)
.L_40:
        /*01cc*/ 	.word	0x00000080
        /*01d0*/ 	.word	0x00000001
        /*01d4*/ 	.word	0x00000001


	//----- nvinfo : EIATTR_CRS_STACK_SIZE
	.align		4
.L_41:
        /*01d8*/ 	.byte	0x04, 0x1e
        /*01da*/ 	.short	(.L_43 - .L_42)
.L_42:
        /*01dc*/ 	.word	0x00000000


	//----- nvinfo : EIATTR_CBANK_PARAM_SIZE
	.align		4
.L_43:
        /*01e0*/ 	.byte	0x03, 0x19
        /*01e2*/ 	.short	0x0050


	//----- nvinfo : EIATTR_PARAM_CBANK
	.align		4
        /*01e4*/ 	.byte	0x04, 0x0a
        /*01e6*/ 	.short	(.L_45 - .L_44)
	.align		4
.L_44:
        /*01e8*/ 	.word	index@(.nv.constant0.gluon_wgmma)
        /*01ec*/ 	.short	0x0210
        /*01ee*/ 	.short	0x0050


	//----- nvinfo : EIATTR_SW_WAR
	.align		4
.L_45:
        /*01f0*/ 	.byte	0x04, 0x36
        /*01f2*/ 	.short	(.L_47 - .L_46)
.L_46:
        /*01f4*/ 	.word	0x00000008
.L_47:


//--------------------- .nv.callgraph             --------------------------
	.section	.nv.callgraph,"",@"SHT_CUDA_CALLGRAPH"
	.align	4
	.sectionentsize	8
	.align		4
        /*0000*/ 	.word	0x00000000
	.align		4
        /*0004*/ 	.word	0xffffffff
	.align		4
        /*0008*/ 	.word	0x00000000
	.align		4
        /*000c*/ 	.word	0xfffffffe
	.align		4
        /*0010*/ 	.word	0x00000000
	.align		4
        /*0014*/ 	.word	0xfffffffd
	.align		4
        /*0018*/ 	.word	0x00000000
	.align		4
        /*001c*/ 	.word	0xfffffffc


//--------------------- .text.gluon_wgmma         --------------------------
	.section	.text.gluon_wgmma,"ax",@progbits
	.align	128
        .global         gluon_wgmma
        .type           gluon_wgmma,@function
        .size           gluon_wgmma,(.L_x_52 - gluon_wgmma)
        .other          gluon_wgmma,@"STO_CUDA_ENTRY STV_DEFAULT"
gluon_wgmma:
.text.gluon_wgmma:
[----:B------:R-:W-:Y:S01]  /*0000*/  LDC R1, c[0x0][0x28] ;  /* 0x00000a00ff017b82 */ /* 0x000fe20000000800 */
[----:B------:R-:W1:Y:S07]  /*0010*/  S2R R0, SR_TID.X ;  /* 0x0000000000007919 */ /* 0x000e6e0000002100 */
[----:B------:R-:W2:Y:S01]  /*0020*/  S2UR UR5, SR_CgaCtaId ;  /* 0x00000000000579c3 */ /* 0x000ea20000008800 */
[----:B------:R-:W-:Y:S01]  /*0030*/  UMOV UR28, 0x400 ;  /* 0x00000400001c7882 */ /* 0x000fe20000000000 */
[----:B------:R-:W-:Y:S01]  /*0040*/  ULDC UR7, c[0x0][0xc] ;  /* 0x0000030000077ab9 */ /* 0x000fe20000000800 */
[----:B------:R-:W-:Y:S01]  /*0050*/  ULDC UR8, c[0x0][0x10] ;  /* 0x0000040000087ab9 */ /* 0x000fe20000000800 */
[----:B------:R-:W-:Y:S01]  /*0060*/  ULDC.64 UR12, c[0x0][0x250] ;  /* 0x00009400000c7ab9 */ /* 0x000fe20000000a00 */
[----:B------:R-:W-:Y:S01]  /*0070*/  UMOV UR31, URZ ;  /* 0x0000003f001f7c82 */ /* 0x000fe20008000000 */
[----:B------:R-:W-:Y:S02]  /*0080*/  BSSY B0, `(.L_x_0) ;  /* 0x000001d000007945 */ /* 0x000fe40003800000 */
[----:B------:R-:W3:Y:S08]  /*0090*/  LDC R6, c[0x0][0x228] ;  /* 0x00008a00ff067b82 */ /* 0x000ef00000000800 */
[----:B------:R-:W4:Y:S08]  /*00a0*/  LDC R13, c[0x0][0x230] ;  /* 0x00008c00ff0d7b82 */ /* 0x000f300000000800 */
[----:B------:R-:W-:Y:S01]  /*00b0*/  S2UR UR4, SR_CTAID.Y ;  /* 0x00000000000479c3 */ /* 0x000fe20000002600 */
[----:B--2---:R-:W-:Y:S01]  /*00c0*/  ULEA UR28, UR5, UR28, 0x18 ;  /* 0x0000001c051c7291 */ /* 0x004fe2000f8ec03f */
[----:B-1----:R-:W-:-:S06]  /*00d0*/  LOP3.LUT R2, R0, 0x7f, RZ, 0xc0, !PT ;  /* 0x0000007f00027812 */ /* 0x002fcc00078ec0ff */
[----:B------:R-:W1:Y:S01]  /*00e0*/  S2UR UR6, SR_CTAID.Z ;  /* 0x00000000000679c3 */ /* 0x000e620000002700 */
[----:B---3--:R-:W-:Y:S01]  /*00f0*/  VIADD R6, R6, 0xffffffff ;  /* 0xffffffff06067836 */ /* 0x008fe20000000000 */
[C---:B------:R-:W-:Y:S02]  /*0100*/  ISETP.GE.U32.AND P0, PT, R2.reuse, 0x20, PT ;  /* 0x000000200200780c */ /* 0x040fe40003f06070 */
[C---:B------:R-:W-:Y:S02]  /*0110*/  ISETP.NE.U32.AND P2, PT, R2.reuse, RZ, PT ;  /* 0x000000ff0200720c */ /* 0x040fe40003f45070 */
[----:B------:R-:W-:Y:S02]  /*0120*/  LEA R12, R2, UR28, 0x2 ;  /* 0x0000001c020c7c11 */ /* 0x000fe4000f8e10ff */
[----:B------:R-:W2:Y:S01]  /*0130*/  S2UR UR5, SR_CTAID.X ;  /* 0x00000000000579c3 */ /* 0x000ea20000002500 */
[----:B----4-:R-:W-:-:S06]  /*0140*/  VIADD R9, R13, 0xffffffff ;  /* 0xffffffff0d097836 */ /* 0x010fcc0000000000 */
[----:B------:R3:W-:Y:S01]  /*0150*/  @!P0 STS [R12], RZ ;  /* 0x000000ff0c008388 */ /* 0x0007e20000000800 */
[----:B------:R-:W-:-:S03]  /*0160*/  NOP ;  /* 0x0000000000007918 */ /* 0x000fc60000000000 */
[----:B------:R3:W-:Y:S01]  /*0170*/  @!P2 STS [UR28+0x24], R6 ;  /* 0x00002406ff00a988 */ /* 0x0007e2000800081c */
[----:B-1----:R-:W-:-:S03]  /*0180*/  UIMAD UR6, UR6, UR8, UR4 ;  /* 0x00000008060672a4 */ /* 0x002fc6000f8e0204 */
[----:B------:R3:W-:Y:S01]  /*0190*/  @!P2 STS [UR28+0x20], R9 ;  /* 0x00002009ff00a988 */ /* 0x0007e2000800081c */
[----:B--2---:R-:W-:-:S04]  /*01a0*/  UIMAD UR6, UR6, UR7, UR5 ;  /* 0x00000007060672a4 */ /* 0x004fc8000f8e0205 */
[----:B------:R-:W-:-:S04]  /*01b0*/  UIMAD UR10, UR6, 0x180, URZ ;  /* 0x00000180060a78a4 */ /* 0x000fc8000f8e023f */
[----:B------:R-:W-:-:S04]  /*01c0*/  UIADD3 UR6, UP0, UR10, UR12, URZ ;  /* 0x0000000c0a067290 */ /* 0x000fc8000ff1e03f */
[----:B------:R-:W-:Y:S01]  /*01d0*/  ULEA.HI.X.SX32 UR7, UR10, UR13, 0x1, UP0 ;  /* 0x0000000d0a077291 */ /* 0x000fe200080f0e3f */
[----:B---3--:R-:W-:Y:S11]  /*01e0*/  @P2 BRA `(.L_x_1) ;  /* 0x0000000000182947 */ /* 0x008ff60003800000 */
[----:B------:R-:W1:Y:S01]  /*01f0*/  LDS R3, [UR28+0x8] ;  /* 0x0000081cff037984 */ /* 0x000e620008000800 */
[----:B------:R-:W2:Y:S01]  /*0200*/  LDC.64 R10, c[0x0][0x210] ;  /* 0x00008400ff0a7b82 */ /* 0x000ea20000000a00 */
[----:B------:R-:W-:Y:S02]  /*0210*/  IMAD.MOV.U32 R4, RZ, RZ, 0x70 ;  /* 0x00000070ff047424 */ /* 0x000fe400078e00ff */
[----:B--2---:R2:W-:Y:S03]  /*0220*/  STS.64 [UR28], R10 ;  /* 0x0000000aff007988 */ /* 0x0045e60008000a1c */
[----:B-1----:R-:W-:-:S05]  /*0230*/  LOP3.LUT R3, R3, 0x10, R4, 0xd8, !PT ;  /* 0x0000001003037812 */ /* 0x002fca00078ed804 */
[----:B------:R2:W-:Y:S02]  /*0240*/  STS [UR28+0x8], R3 ;  /* 0x00000803ff007988 */ /* 0x0005e4000800081c */
.L_x_1:
[----:B------:R-:W-:Y:S05]  /*0250*/  BSYNC B0 ;  /* 0x0000000000007941 */ /* 0x000fea0003800000 */
.L_x_0:
[----:B------:R-:W-:Y:S04]  /*0260*/  BSSY B0, `(.L_x_2) ;  /* 0x000000a000007945 */ /* 0x000fe80003800000 */
[----:B------:R-:W-:Y:S05]  /*0270*/  @P2 BRA `(.L_x_3) ;  /* 0x0000000000202947 */ /* 0x000fea0003800000 */
[----:B--2---:R-:W1:Y:S01]  /*0280*/  LDS R3, [UR28+0x34] ;  /* 0x0000341cff037984 */ /* 0x004e620008000800 */
[----:B------:R-:W-:Y:S02]  /*0290*/  IMAD.MOV.U32 R4, RZ, RZ, 0x3f000000 ;  /* 0x3f000000ff047424 */ /* 0x000fe400078e00ff */
[----:B------:R-:W-:Y:S01]  /*02a0*/  @!P2 IMAD.MOV.U32 R5, RZ, RZ, 0xff ;  /* 0x000000ffff05a424 */ /* 0x000fe200078e00ff */
[----:B------:R-:W2:Y:S02]  /*02b0*/  @!P2 LDS R8, [UR28+0x38] ;  /* 0x0000381cff08a984 */ /* 0x000ea40008000800 */
[----:B-1----:R-:W-:Y:S02]  /*02c0*/  LOP3.LUT R3, R3, 0xff000000, R4, 0xb8, !PT ;  /* 0xff00000003037812 */ /* 0x002fe400078eb804 */
[----:B--2---:R-:W-:-:S03]  /*02d0*/  @!P2 LOP3.LUT R4, R8, 0xff, R5, 0xb8, !PT ;  /* 0x000000ff0804a812 */ /* 0x004fc600078eb805 */
[----:B------:R1:W-:Y:S04]  /*02e0*/  STS [UR28+0x34], R3 ;  /* 0x00003403ff007988 */ /* 0x0003e8000800081c */
[----:B------:R1:W-:Y:S02]  /*02f0*/  @!P2 STS [UR28+0x38], R4 ;  /* 0x00003804ff00a988 */ /* 0x0003e4000800081c */
.L_x_3:
[----:B------:R-:W-:Y:S05]  /*0300*/  BSYNC B0 ;  /* 0x0000000000007941 */ /* 0x000fea0003800000 */
.L_x_2:
[----:B------:R-:W-:Y:S04]  /*0310*/  BSSY B0, `(.L_x_4) ;  /* 0x000000e000007945 */ /* 0x000fe80003800000 */
[----:B------:R-:W-:Y:S05]  /*0320*/  @P2 BRA `(.L_x_5) ;  /* 0x0000000000302947 */ /* 0x000fea0003800000 */
[----:B-1----:R-:W1:Y:S01]  /*0330*/  LDS R4, [UR28+0x34] ;  /* 0x0000341cff047984 */ /* 0x002e620008000800 */
[----:B--2---:R-:W2:Y:S03]  /*0340*/  LDC.64 R10, c[0x0][0x238] ;  /* 0x00008e00ff0a7b82 */ /* 0x004ea60000000a00 */
[----:B------:R-:W3:Y:S01]  /*0350*/  LDS R3, [UR28+0x1c] ;  /* 0x00001c1cff037984 */ /* 0x000ee20008000800 */
[C---:B--2---:R-:W-:Y:S01]  /*0360*/  SHF.L.U64.HI R8, R10.reuse, 0x1, R11 ;  /* 0x000000010a087819 */ /* 0x044fe2000001020b */
[----:B------:R-:W-:-:S03]  /*0370*/  IMAD.SHL.U32 R5, R10, 0x2, RZ ;  /* 0x000000020a057824 */ /* 0x000fc600078e00ff */
[--C-:B------:R-:W-:Y:S02]  /*0380*/  SHF.R.U32.HI R10, RZ, 0x4, R8.reuse ;  /* 0x00000004ff0a7819 */ /* 0x100fe40000011608 */
[----:B------:R-:W-:-:S05]  /*0390*/  SHF.R.U64 R5, R5, 0x4, R8 ;  /* 0x0000000405057819 */ /* 0x000fca0000001208 */
[----:B------:R4:W-:Y:S01]  /*03a0*/  STS [UR28+0xc], R5 ;  /* 0x00000c05ff007988 */ /* 0x0009e2000800081c */
[----:B-1----:R-:W-:Y:S02]  /*03b0*/  LOP3.LUT R4, R4, 0x7, RZ, 0xb8, !PT ;  /* 0x0000000704047812 */ /* 0x002fe400078eb8ff */
[----:B---3--:R-:W-:-:S03]  /*03c0*/  LOP3.LUT R3, R3, 0xf, R10, 0xb8, !PT ;  /* 0x0000000f03037812 */ /* 0x008fc600078eb80a */
[----:B------:R4:W-:Y:S04]  /*03d0*/  STS [UR28+0x34], R4 ;  /* 0x00003404ff007988 */ /* 0x0009e8000800081c */
[----:B------:R4:W-:Y:S02]  /*03e0*/  STS [UR28+0x1c], R3 ;  /* 0x00001c03ff007988 */ /* 0x0009e4000800081c */
.L_x_5:
[----:B------:R-:W-:Y:S05]  /*03f0*/  BSYNC B0 ;  /* 0x0000000000007941 */ /* 0x000fea0003800000 */
.L_x_4:
[----:B------:R-:W-:Y:S04]  /*0400*/  BSSY B1, `(.L_x_6) ;  /* 0x000001a000017945 */ /* 0x000fe80003800000 */
[----:B------:R-:W-:Y:S04]  /*0410*/  BSSY B0, `(.L_x_7) ;  /* 0x0000015000007945 */ /* 0x000fe80003800000 */
[----:B------:R-:W-:Y:S05]  /*0420*/  @P2 BRA `(.L_x_8) ;  /* 0x0000000000202947 */ /* 0x000fea0003800000 */
[----:B-12-4-:R-:W1:Y:S02]  /*0430*/  LDS R3, [UR28+0x34] ;  /* 0x0000341cff037984 */ /* 0x016e640008000800 */
[----:B-1----:R-:W-:-:S05]  /*0440*/  LOP3.LUT R3, R3, 0x38, RZ, 0xb8, !PT ;  /* 0x0000003803037812 */ /* 0x002fca00078eb8ff */
[----:B------:R1:W-:Y:S01]  /*0450*/  STS [UR28+0x34], R3 ;  /* 0x00003403ff007988 */ /* 0x0003e2000800081c */
[----:B------:R-:W-:Y:S05]  /*0460*/  @P2 BRA `(.L_x_9) ;  /* 0x0000000000202947 */ /* 0x000fea0003800000 */
[----:B-1----:R-:W1:Y:S01]  /*0470*/  LDS R3, [UR28+0x8] ;  /* 0x0000081cff037984 */ /* 0x002e620008000800 */
[----:B------:R-:W-:-:S05]  /*0480*/  IMAD.MOV.U32 R4, RZ, RZ, 0x780 ;  /* 0x00000780ff047424 */ /* 0x000fca00078e00ff */
[----:B-1----:R-:W-:-:S05]  /*0490*/  LOP3.LUT R3, R3, 0x300, R4, 0xd8, !PT ;  /* 0x0000030003037812 */ /* 0x002fca00078ed804 */
[----:B------:R3:W-:Y:S02]  /*04a0*/  STS [UR28+0x8], R3 ;  /* 0x00000803ff007988 */ /* 0x0007e4000800081c */
.L_x_8:
[----:B------:R-:W-:Y:S05]  /*04b0*/  @P2 BRA `(.L_x_10) ;  /* 0x0000000000282947 */ /* 0x000fea0003800000 */
[----:B-1234-:R-:W1:Y:S02]  /*04c0*/  LDS R3, [UR28+0x8] ;  /* 0x0000081cff037984 */ /* 0x01ee640008000800 */
[----:B-1----:R-:W-:-:S05]  /*04d0*/  LOP3.LUT R3, R3, 0x1800, RZ, 0xb8, !PT ;  /* 0x0000180003037812 */ /* 0x002fca00078eb8ff */
[----:B------:R2:W-:Y:S02]  /*04e0*/  STS [UR28+0x8], R3 ;  /* 0x00000803ff007988 */ /* 0x0005e4000800081c */
.L_x_9:
[----:B------:R-:W-:Y:S05]  /*04f0*/  @P2 BREAK B0 ;  /* 0x0000000000002942 */ /* 0x000fea0003800000 */
[----:B------:R-:W-:Y:S05]  /*0500*/  @P2 BRA `(.L_x_11) ;  /* 0x0000000000242947 */ /* 0x000fea0003800000 */
[----:B------:R-:W3:Y:S01]  /*0510*/  LDS R4, [UR28+0x8] ;  /* 0x0000081cff047984 */ /* 0x000ee20008000800 */
[----:B-12---:R-:W-:-:S05]  /*0520*/  IMAD.MOV.U32 R3, RZ, RZ, 0x6000 ;  /* 0x00006000ff037424 */ /* 0x006fca00078e00ff */
[----:B---3--:R-:W-:-:S04]  /*0530*/  LOP3.LUT R3, R4, 0x6000, R3, 0xd8, !PT ;  /* 0x0000600004037812 */ /* 0x008fc800078ed803 */
[----:B------:R-:W-:-:S05]  /*0540*/  LOP3.LUT R3, R3, 0x400000, RZ, 0xb8, !PT ;  /* 0x0040000003037812 */ /* 0x000fca00078eb8ff */
[----:B------:R5:W-:Y:S02]  /*0550*/  STS [UR28+0x8], R3 ;  /* 0x00000803ff007988 */ /* 0x000be4000800081c */
.L_x_10:
[----:B------:R-:W-:Y:S05]  /*0560*/  BSYNC B0 ;  /* 0x0000000000007941 */ /* 0x000fea0003800000 */
.L_x_7:
[----:B-12345:R-:W1:Y:S02]  /*0570*/  @!P2 LDS R3, [UR28+0x8] ;  /* 0x0000081cff03a984 */ /* 0x03ee640008000800 */
[----:B-1----:R-:W-:-:S05]  /*0580*/  @!P2 LOP3.LUT R3, R3, 0x8000, RZ, 0xb8, !PT ;  /* 0x000080000303a812 */ /* 0x002fca00078eb8ff */
[----:B------:R3:W-:Y:S02]  /*0590*/  @!P2 STS [UR28+0x8], R3 ;  /* 0x00000803ff00a988 */ /* 0x0007e4000800081c */
.L_x_11:
[----:B------:R-:W-:Y:S05]  /*05a0*/  BSYNC B1 ;  /* 0x0000000000017941 */ /* 0x000fea0003800000 */
.L_x_6:
[----:B------:R-:W-:Y:S05]  /*05b0*/  WARPSYNC.ALL ;  /* 0x0000000000007948 */ /* 0x000fea0003800000 */
[----:B------:R-:W-:Y:S05]  /*05c0*/  @P0 BRA `(.L_x_12) ;  /* 0x0000000000280947 */ /* 0x000fea0003800000 */
[----:B-123--:R-:W1:Y:S01]  /*05d0*/  S2R R3, SR_LANEID ;  /* 0x0000000000037919 */ /* 0x00ee620000000000 */
[----:B------:R-:W-:Y:S05]  /*05e0*/  WARPSYNC.ALL ;  /* 0x0000000000007948 */ /* 0x000fea0003800000 */
[----:B-1----:R-:W-:-:S05]  /*05f0*/  IMAD.SHL.U32 R3, R3, 0x4, RZ ;  /* 0x0000000403037824 */ /* 0x002fca00078e00ff */
[----:B------:R-:W1:Y:S01]  /*0600*/  LDS R7, [R3+UR28] ;  /* 0x0000001c03077984 */ /* 0x000e620008000800 */
[----:B------:R-:W-:-:S05]  /*0610*/  IADD3 R4, P1, R3, UR6, RZ ;  /* 0x0000000603047c10 */ /* 0x000fca000ff3e0ff */
[----:B------:R-:W-:-:S05]  /*0620*/  IMAD.X R5, RZ, RZ, UR7, P1 ;  /* 0x00000007ff057e24 */ /* 0x000fca00088e06ff */
[----:B-1----:R4:W5:Y:S01]  /*0630*/  ATOMG.E.EXCH.STRONG.GPU PT, RZ, [R4], R7 ;  /* 0x0000000704ff73a8 */ /* 0x00296200041ee100 */
[----:B------:R-:W-:-:S04]  /*0640*/  DEPBAR {5,4,3,2,1,0} ;  /* 0x0000003f0000791a */ /* 0x000fc80000000000 */
[----:B------:R4:W-:Y:S01]  /*0650*/  UTMACCTL.IV [UR6] ;  /* 0x00000000060079b9 */ /* 0x0009e20008000000 */
[----:B------:R-:W-:Y:S01]  /*0660*/  NOP ;  /* 0x0000000000007918 */ /* 0x000fe20000000000 */
.L_x_12:
[----:B------:R-:W-:Y:S05]  /*0670*/  @P0 BRA `(.L_x_13) ;  /* 0x00000000000c0947 */ /* 0x000fea0003800000 */
[----:B------:R0:W-:Y:S01]  /*0680*/  UTMACMDFLUSH ;  /* 0x00000000000079b7 */ /* 0x0001e20000000000 */
[----:B------:R-:W-:Y:S05]  /*0690*/  @P0 BRA `(.L_x_13) ;  /* 0x0000000000040947 */ /* 0x000fea0003800000 */
[----:B------:R-:W-:-:S04]  /*06a0*/  DEPBAR.LE SB0, 0x0 ;  /* 0x000080000000791a */ /* 0x000fc80000000000 */
.L_x_13:
[----:B------:R-:W-:Y:S05]  /*06b0*/  WARPSYNC.ALL ;  /* 0x0000000000007948 */ /* 0x000fea0003800000 */
[----:B-----5:R-:W-:Y:S06]  /*06c0*/  BAR.SYNC.DEFER_BLOCKING 0x0 ;  /* 0x0000000000007b1d */ /* 0x020fec0000010000 */
[----:B------:R-:W-:Y:S02]  /*06d0*/  BSSY B1, `(.L_x_14) ;  /* 0x000000b000017945 */ /* 0x000fe40003800000 */
[----:B------:R-:W-:Y:S06]  /*06e0*/  BAR.SYNC.DEFER_BLOCKING 0x0 ;  /* 0x0000000000007b1d */ /* 0x000fec0000010000 */
[----:B------:R5:W-:Y:S01]  /*06f0*/  @!P0 STS [R12], RZ ;  /* 0x000000ff0c008388 */ /* 0x000be20000000800 */
[----:B------:R-:W-:Y:S01]  /*0700*/  NOP ;  /* 0x0000000000007918 */ /* 0x000fe20000000000 */
[----:B------:R-:W-:Y:S05]  /*0710*/  @P2 BRA `(.L_x_15) ;  /* 0x0000000000182947 */ /* 0x000fea0003800000 */
[----:B-123--:R-:W1:Y:S01]  /*0720*/  LDS R3, [UR28+0x8] ;  /* 0x0000081cff037984 */ /* 0x00ee620008000800 */
[----:B------:R-:W2:Y:S01]  /*0730*/  LDC.64 R10, c[0x0][0x218] ;  /* 0x00008600ff0a7b82 */ /* 0x000ea20000000a00 */
[----:B----4-:R-:W-:Y:S02]  /*0740*/  IMAD.MOV.U32 R4, RZ, RZ, 0x70 ;  /* 0x00000070ff047424 */ /* 0x010fe400078e00ff */
[----:B--2---:R2:W-:Y:S03]  /*0750*/  STS.64 [UR28], R10 ;  /* 0x0000000aff007988 */ /* 0x0045e60008000a1c */
[----:B-1----:R-:W-:-:S05]  /*0760*/  LOP3.LUT R3, R3, 0x10, R4, 0xd8, !PT ;  /* 0x0000001003037812 */ /* 0x002fca00078ed804 */
[----:B------:R2:W-:Y:S02]  /*0770*/  STS [UR28+0x8], R3 ;  /* 0x00000803ff007988 */ /* 0x0005e4000800081c */
.L_x_15:
[----:B----4-:R-:W-:Y:S05]  /*0780*/  BSYNC B1 ;  /* 0x0000000000017941 */ /* 0x010fea0003800000 */
.L_x_14:
[----:B------:R-:W-:Y:S04]  /*0790*/  BSSY B2, `(.L_x_16) ;  /* 0x000000f000027945 */ /* 0x000fe80003800000 */
[----:B------:R-:W-:Y:S04]  /*07a0*/  BSSY B1, `(.L_x_17) ;  /* 0x000000c000017945 */ /* 0x000fe80003800000 */
[----:B------:R-:W-:Y:S05]  /*07b0*/  @P2 BRA `(.L_x_18) ;  /* 0x0000000000282947 */ /* 0x000fea0003800000 */
[----:B-123--:R-:W1:Y:S01]  /*07c0*/  LDS R3, [UR28+0x34] ;  /* 0x0000341cff037984 */ /* 0x00ee620008000800 */
[----:B------:R-:W-:Y:S01]  /*07d0*/  IMAD.MOV.U32 R4, RZ, RZ, 0x3f000000 ;  /* 0x3f000000ff047424 */ /* 0x000fe200078e00ff */
[----:B------:R-:W-:Y:S05]  /*07e0*/  @P2 BREAK B1 ;  /* 0x0000000000012942 */ /* 0x000fea0003800000 */
[----:B-1----:R-:W-:-:S05]  /*07f0*/  LOP3.LUT R3, R3, 0xff000000, R4, 0xb8, !PT ;  /* 0xff00000003037812 */ /* 0x002fca00078eb804 */
[----:B------:R1:W-:Y:S01]  /*0800*/  STS [UR28+0x34], R3 ;  /* 0x00003403ff007988 */ /* 0x0003e2000800081c */
[----:B------:R-:W-:Y:S05]  /*0810*/  @P2 BRA `(.L_x_19) ;  /* 0x0000000000182947 */ /* 0x000fea0003800000 */
[----:B------:R-:W2:Y:S01]  /*0820*/  LDS R4, [UR28+0x38] ;  /* 0x0000381cff047984 */ /* 0x000ea20008000800 */
[----:B-1----:R-:W-:-:S05]  /*0830*/  IMAD.MOV.U32 R3, RZ, RZ, 0x3f ;  /* 0x0000003fff037424 */ /* 0x002fca00078e00ff */
[----:B--2---:R-:W-:-:S05]  /*0840*/  LOP3.LUT R3, R4, 0xff, R3, 0xb8, !PT ;  /* 0x000000ff04037812 */ /* 0x004fca00078eb803 */
[----:B------:R4:W-:Y:S02]  /*0850*/  STS [UR28+0x38], R3 ;  /* 0x00003803ff007988 */ /* 0x0009e4000800081c */
.L_x_18:
[----:B------:R-:W-:Y:S05]  /*0860*/  BSYNC B1 ;  /* 0x0000000000017941 */ /* 0x000fea0003800000 */
.L_x_17:
[----:B------:R1:W-:Y:S02]  /*0870*/  @!P2 STS [UR28+0x20], R9 ;  /* 0x00002009ff00a988 */ /* 0x0003e4000800081c */
.L_x_19:
[----:B------:R-:W-:Y:S05]  /*0880*/  BSYNC B2 ;  /* 0x0000000000027941 */ /* 0x000fea0003800000 */
.L_x_16:
[----:B------:R-:W-:Y:S05]  /*0890*/  WARPSYNC.ALL ;  /* 0x0000000000007948 */ /* 0x000fea0003800000 */
[----:B-1234-:R-:W1:Y:S01]  /*08a0*/  LDC R3, c[0x0][0x22c] ;  /* 0x00008b00ff037b82 */ /* 0x01ee620000000800 */
[----:B------:R-:W-:Y:S01]  /*08b0*/  BSSY B2, `(.L_x_20) ;  /* 0x0000010000027945 */ /* 0x000fe20003800000 */
[----:B-1----:R-:W-:-:S05]  /*08c0*/  VIADD R3, R3, 0xffffffff ;  /* 0xffffffff03037836 */ /* 0x002fca0000000000 */
[----:B------:R1:W-:Y:S01]  /*08d0*/  @!P2 STS [UR28+0x24], R3 ;  /* 0x00002403ff00a988 */ /* 0x0003e2000800081c */
[----:B------:R-:W-:Y:S05]  /*08e0*/  @P2 BRA `(.L_x_21) ;  /* 0x0000000000302947 */ /* 0x000fea0003800000 */
[----:B------:R-:W2:Y:S01]  /*08f0*/  LDS R5, [UR28+0x34] ;  /* 0x0000341cff057984 */ /* 0x000ea20008000800 */
[----:B------:R-:W3:Y:S03]  /*0900*/  LDC.64 R10, c[0x0][0x240] ;  /* 0x00009000ff0a7b82 */ /* 0x000ee60000000a00 */
[----:B------:R-:W4:Y:S01]  /*0910*/  LDS R4, [UR28+0x1c] ;  /* 0x00001c1cff047984 */ /* 0x000f220008000800 */
[C---:B---3--:R-:W-:Y:S01]  /*0920*/  SHF.L.U64.HI R8, R10.reuse, 0x1, R11 ;  /* 0x000000010a087819 */ /* 0x048fe2000001020b */
[----:B------:R-:W-:-:S03]  /*0930*/  IMAD.SHL.U32 R7, R10, 0x2, RZ ;  /* 0x000000020a077824 */ /* 0x000fc600078e00ff */
[--C-:B------:R-:W-:Y:S02]  /*0940*/  SHF.R.U32.HI R9, RZ, 0x4, R8.reuse ;  /* 0x00000004ff097819 */ /* 0x100fe40000011608 */
[----:B------:R-:W-:-:S05]  /*0950*/  SHF.R.U64 R7, R7, 0x4, R8 ;  /* 0x0000000407077819 */ /* 0x000fca0000001208 */
[----:B------:R3:W-:Y:S01]  /*0960*/  STS [UR28+0xc], R7 ;  /* 0x00000c07ff007988 */ /* 0x0007e2000800081c */
[----:B--2---:R-:W-:Y:S02]  /*0970*/  LOP3.LUT R5, R5, 0x7, RZ, 0xb8, !PT ;  /* 0x0000000705057812 */ /* 0x004fe400078eb8ff */
[----:B----4-:R-:W-:-:S03]  /*0980*/  LOP3.LUT R4, R4, 0xf, R9, 0xb8, !PT ;  /* 0x0000000f04047812 */ /* 0x010fc600078eb809 */
[----:B------:R3:W-:Y:S04]  /*0990*/  STS [UR28+0x34], R5 ;  /* 0x00003405ff007988 */ /* 0x0007e8000800081c */
[----:B------:R3:W-:Y:S02]  /*09a0*/  STS [UR28+0x1c], R4 ;  /* 0x00001c04ff007988 */ /* 0x0007e4000800081c */
.L_x_21:
[----:B------:R-:W-:Y:S05]  /*09b0*/  BSYNC B2 ;  /* 0x0000000000027941 */ /* 0x000fea0003800000 */
.L_x_20:
[----:B------:R-:W-:Y:S04]  /*09c0*/  BSSY B3, `(.L_x_22) ;  /* 0x000001a000037945 */ /* 0x000fe80003800000 */
[----:B------:R-:W-:Y:S04]  /*09d0*/  BSSY B2, `(.L_x_23) ;  /* 0x0000015000027945 */ /* 0x000fe80003800000 */
[----:B------:R-:W-:Y:S05]  /*09e0*/  @P2 BRA `(.L_x_24) ;  /* 0x0000000000202947 */ /* 0x000fea0003800000 */
[----:B---3--:R-:W2:Y:S02]  /*09f0*/  LDS R4, [UR28+0x34] ;  /* 0x0000341cff047984 */ /* 0x008ea40008000800 */
[----:B--2---:R-:W-:-:S05]  /*0a00*/  LOP3.LUT R4, R4, 0x38, RZ, 0xb8, !PT ;  /* 0x0000003804047812 */ /* 0x004fca00078eb8ff */
[----:B------:R2:W-:Y:S01]  /*0a10*/  STS [UR28+0x34], R4 ;  /* 0x00003404ff007988 */ /* 0x0005e2000800081c */
[----:B------:R-:W-:Y:S05]  /*0a20*/  @P2 BRA `(.L_x_25) ;  /* 0x0000000000202947 */ /* 0x000fea0003800000 */
[----:B--2---:R-:W2:Y:S01]  /*0a30*/  LDS R4, [UR28+0x8] ;  /* 0x0000081cff047984 */ /* 0x004ea20008000800 */
[----:B------:R-:W-:-:S05]  /*0a40*/  IMAD.MOV.U32 R5, RZ, RZ, 0x780 ;  /* 0x00000780ff057424 */ /* 0x000fca00078e00ff */
[----:B--2---:R-:W-:-:S05]  /*0a50*/  LOP3.LUT R4, R4, 0x300, R5, 0xd8, !PT ;  /* 0x0000030004047812 */ /* 0x004fca00078ed805 */
[----:B------:R2:W-:Y:S02]  /*0a60*/  STS [UR28+0x8], R4 ;  /* 0x00000804ff007988 */ /* 0x0005e4000800081c */
.L_x_24:
[----:B------:R-:W-:Y:S05]  /*0a70*/  @P2 BRA `(.L_x_26) ;  /* 0x0000000000282947 */ /* 0x000fea0003800000 */
[----:B--23--:R-:W2:Y:S02]  /*0a80*/  LDS R4, [UR28+0x8] ;  /* 0x0000081cff047984 */ /* 0x00cea40008000800 */
[----:B--2---:R-:W-:-:S05]  /*0a90*/  LOP3.LUT R4, R4, 0x1800, RZ, 0xb8, !PT ;  /* 0x0000180004047812 */ /* 0x004fca00078eb8ff */
[----:B------:R3:W-:Y:S02]  /*0aa0*/  STS [UR28+0x8], R4 ;  /* 0x00000804ff007988 */ /* 0x0007e4000800081c */
.L_x_25:
[----:B------:R-:W-:Y:S05]  /*0ab0*/  @P2 BREAK B2 ;  /* 0x0000000000022942 */ /* 0x000fea0003800000 */
[----:B------:R-:W-:Y:S05]  /*0ac0*/  @P2 BRA `(.L_x_27) ;  /* 0x0000000000242947 */ /* 0x000fea0003800000 */
[----:B--23--:R-:W2:Y:S01]  /*0ad0*/  LDS R4, [UR28+0x8] ;  /* 0x0000081cff047984 */ /* 0x00cea20008000800 */
[----:B------:R-:W-:-:S05]  /*0ae0*/  IMAD.MOV.U32 R5, RZ, RZ, 0x6000 ;  /* 0x00006000ff057424 */ /* 0x000fca00078e00ff */
[----:B--2---:R-:W-:-:S04]  /*0af0*/  LOP3.LUT R4, R4, 0x6000, R5, 0xd8, !PT ;  /* 0x0000600004047812 */ /* 0x004fc800078ed805 */
[----:B------:R-:W-:-:S05]  /*0b00*/  LOP3.LUT R4, R4, 0x400000, RZ, 0xb8, !PT ;  /* 0x0040000004047812 */ /* 0x000fca00078eb8ff */
[----:B------:R4:W-:Y:S02]  /*0b10*/  STS [UR28+0x8], R4 ;  /* 0x00000804ff007988 */ /* 0x0009e4000800081c */
.L_x_26:
[----:B------:R-:W-:Y:S05]  /*0b20*/  BSYNC B2 ;  /* 0x0000000000027941 */ /* 0x000fea0003800000 */
.L_x_23:
[----:B--234-:R-:W2:Y:S02]  /*0b30*/  @!P2 LDS R4, [UR28+0x8] ;  /* 0x0000081cff04a984 */ /* 0x01cea40008000800 */
[----:B--2---:R-:W-:-:S05]  /*0b40*/  @!P2 LOP3.LUT R4, R4, 0x8000, RZ, 0xb8, !PT ;  /* 0x000080000404a812 */ /* 0x004fca00078eb8ff */
[----:B------:R4:W-:Y:S02]  /*0b50*/  @!P2 STS [UR28+0x8], R4 ;  /* 0x00000804ff00a988 */ /* 0x0009e4000800081c */
.L_x_27:
[----:B------:R-:W-:Y:S05]  /*0b60*/  BSYNC B3 ;  /* 0x0000000000037941 */ /* 0x000fea0003800000 */
.L_x_22:
[----:B------:R-:W-:Y:S05]  /*0b70*/  WARPSYNC.ALL ;  /* 0x0000000000007948 */ /* 0x000fea0003800000 */
[----:B------:R-:W-:-:S04]  /*0b80*/  UIADD3 UR9, UR10, 0x80, URZ ;  /* 0x000000800a097890 */ /* 0x000fc8000fffe03f */
[----:B------:R-:W-:-:S04]  /*0b90*/  UIADD3 UR8, UP0, UR9, UR12, URZ ;  /* 0x0000000c09087290 */ /* 0x000fc8000ff1e03f */
[----:B------:R-:W-:Y:S01]  /*0ba0*/  ULEA.HI.X.SX32 UR9, UR9, UR13, 0x1, UP0 ;  /* 0x0000000d09097291 */ /* 0x000fe200080f0e3f */
[----:B------:R-:W-:Y:S11]  /*0bb0*/  @P0 BRA `(.L_x_28) ;  /* 0x0000000000280947 */ /* 0x000ff60003800000 */
[----:B--234-:R-:W2:Y:S01]  /*0bc0*/  S2R R4, SR_LANEID ;  /* 0x0000000000047919 */ /* 0x01cea20000000000 */
[----:B------:R-:W-:Y:S05]  /*0bd0*/  WARPSYNC.ALL ;  /* 0x0000000000007948 */ /* 0x000fea0003800000 */
[----:B--2---:R-:W-:-:S05]  /*0be0*/  IMAD.SHL.U32 R8, R4, 0x4, RZ ;  /* 0x0000000404087824 */ /* 0x004fca00078e00ff */
[----:B------:R-:W2:Y:S01]  /*0bf0*/  LDS R7, [R8+UR28] ;  /* 0x0000001c08077984 */ /* 0x000ea20008000800 */
[----:B------:R-:W-:-:S05]  /*0c00*/  IADD3 R4, P1, R8, UR8, RZ ;  /* 0x0000000808047c10 */ /* 0x000fca000ff3e0ff */
[----:B------:R-:W-:-:S05]  /*0c10*/  IMAD.X R5, RZ, RZ, UR9, P1 ;  /* 0x00000009ff057e24 */ /* 0x000fca00088e06ff */
[----:B--2---:R2:W3:Y:S01]  /*0c20*/  ATOMG.E.EXCH.STRONG.GPU PT, RZ, [R4], R7 ;  /* 0x0000000704ff73a8 */ /* 0x0044e200041ee100 */
[----:B------:R-:W-:-:S04]  /*0c30*/  DEPBAR {5,4,3,2,1,0} ;  /* 0x0000003f0000791a */ /* 0x000fc80000000000 */
[----:B------:R2:W-:Y:S01]  /*0c40*/  UTMACCTL.IV [UR8] ;  /* 0x00000000080079b9 */ /* 0x0005e20008000000 */
[----:B------:R-:W-:Y:S01]  /*0c50*/  NOP ;  /* 0x0000000000007918 */ /* 0x000fe20000000000 */
.L_x_28:
[----:B------:R-:W-:Y:S05]  /*0c60*/  @P0 BRA `(.L_x_29) ;  /* 0x00000000000c0947 */ /* 0x000fea0003800000 */
[----:B------:R0:W-:Y:S01]  /*0c70*/  UTMACMDFLUSH ;  /* 0x00000000000079b7 */ /* 0x0001e20000000000 */
[----:B------:R-:W-:Y:S05]  /*0c80*/  @P0 BRA `(.L_x_29) ;  /* 0x0000000000040947 */ /* 0x000fea0003800000 */
[----:B------:R-:W-:-:S04]  /*0c90*/  DEPBAR.LE SB0, 0x0 ;  /* 0x000080000000791a */ /* 0x000fc80000000000 */
.L_x_29:
[----:B------:R-:W-:Y:S05]  /*0ca0*/  WARPSYNC.ALL ;  /* 0x0000000000007948 */ /* 0x000fea0003800000 */
[----:B---3--:R-:W-:Y:S06]  /*0cb0*/  BAR.SYNC.DEFER_BLOCKING 0x0 ;  /* 0x0000000000007b1d */ /* 0x008fec0000010000 */
[----:B------:R-:W-:Y:S02]  /*0cc0*/  BSSY B3, `(.L_x_30) ;  /* 0x000000b000037945 */ /* 0x000fe40003800000 */
[----:B------:R-:W-:Y:S06]  /*0cd0*/  BAR.SYNC.DEFER_BLOCKING 0x0 ;  /* 0x0000000000007b1d */ /* 0x000fec0000010000 */
[----:B------:R3:W-:Y:S01]  /*0ce0*/  @!P0 STS [R12], RZ ;  /* 0x000000ff0c008388 */ /* 0x0007e20000000800 */
[----:B------:R-:W-:Y:S01]  /*0cf0*/  NOP ;  /* 0x0000000000007918 */ /* 0x000fe20000000000 */
[----:B------:R-:W-:Y:S05]  /*0d00*/  @P2 BRA `(.L_x_31) ;  /* 0x0000000000182947 */ /* 0x000fea0003800000 */
[----:B--2-4-:R-:W2:Y:S01]  /*0d10*/  LDS R4, [UR28+0x8] ;  /* 0x0000081cff047984 */ /* 0x014ea20008000800 */
[----:B------:R-:W4:Y:S01]  /*0d20*/  LDC.64 R8, c[0x0][0x220] ;  /* 0x00008800ff087b82 */ /* 0x000f220000000a00 */
[----:B------:R-:W-:Y:S02]  /*0d30*/  IMAD.MOV.U32 R5, RZ, RZ, 0x70 ;  /* 0x00000070ff057424 */ /* 0x000fe400078e00ff */
[----:B----4-:R4:W-:Y:S03]  /*0d40*/  STS.64 [UR28], R8 ;  /* 0x00000008ff007988 */ /* 0x0109e60008000a1c */
[----:B--2---:R-:W-:-:S05]  /*0d50*/  LOP3.LUT R4, R4, 0x10, R5, 0xd8, !PT ;  /* 0x0000001004047812 */ /* 0x004fca00078ed805 */
[----:B------:R4:W-:Y:S02]  /*0d60*/  STS [UR28+0x8], R4 ;  /* 0x00000804ff007988 */ /* 0x0009e4000800081c */
.L_x_31:
[----:B--2---:R-:W-:Y:S05]  /*0d70*/  BSYNC B3 ;  /* 0x0000000000037941 */ /* 0x004fea0003800000 */
.L_x_30:
[----:B------:R-:W-:Y:S04]  /*0d80*/  BSSY B4, `(.L_x_32) ;  /* 0x0000011000047945 */ /* 0x000fe80003800000 */
[----:B------:R-:W-:Y:S04]  /*0d90*/  BSSY B3, `(.L_x_33) ;  /* 0x000000e000037945 */ /* 0x000fe80003800000 */
[----:B------:R-:W-:Y:S05]  /*0da0*/  @P2 BRA `(.L_x_34) ;  /* 0x0000000000242947 */ /* 0x000fea0003800000 */
[----:B----4-:R-:W2:Y:S01]  /*0db0*/  LDS R4, [UR28+0x34] ;  /* 0x0000341cff047984 */ /* 0x010ea20008000800 */
[----:B------:R-:W-:-:S05]  /*0dc0*/  IMAD.MOV.U32 R5, RZ, RZ, 0x3f000000 ;  /* 0x3f000000ff057424 */ /* 0x000fca00078e00ff */
[----:B--2---:R-:W-:-:S05]  /*0dd0*/  LOP3.LUT R4, R4, 0xff000000, R5, 0xb8, !PT ;  /* 0xff00000004047812 */ /* 0x004fca00078eb805 */
[----:B------:R2:W-:Y:S01]  /*0de0*/  STS [UR28+0x34], R4 ;  /* 0x00003404ff007988 */ /* 0x0005e2000800081c */
[----:B------:R-:W-:Y:S05]  /*0df0*/  @P2 BRA `(.L_x_35) ;  /* 0x00000000001c2947 */ /* 0x000fea0003800000 */
[----:B--2---:R-:W2:Y:S01]  /*0e00*/  LDS R4, [UR28+0x38] ;  /* 0x0000381cff047984 */ /* 0x004ea20008000800 */
[----:B------:R-:W-:-:S05]  /*0e10*/  IMAD.MOV.U32 R5, RZ, RZ, 0xff ;  /* 0x000000ffff057424 */ /* 0x000fca00078e00ff */
[----:B--2---:R-:W-:-:S05]  /*0e20*/  LOP3.LUT R4, R4, 0xff, R5, 0xb8, !PT ;  /* 0x000000ff04047812 */ /* 0x004fca00078eb805 */
[----:B------:R2:W-:Y:S02]  /*0e30*/  STS [UR28+0x38], R4 ;  /* 0x00003804ff007988 */ /* 0x0005e4000800081c */
.L_x_34:
[----:B------:R-:W-:Y:S05]  /*0e40*/  @P2 BREAK B3 ;  /* 0x0000000000032942 */ /* 0x000fea0003800000 */
[----:B------:R-:W-:Y:S05]  /*0e50*/  @P2 BRA `(.L_x_36) ;  /* 0x00000000000c2947 */ /* 0x000fea0003800000 */
[----:B------:R1:W-:Y:S02]  /*0e60*/  STS [UR28+0x20], R3 ;  /* 0x00002003ff007988 */ /* 0x0003e4000800081c */
.L_x_35:
[----:B------:R-:W-:Y:S05]  /*0e70*/  BSYNC B3 ;  /* 0x0000000000037941 */ /* 0x000fea0003800000 */
.L_x_33:
[----:B------:R1:W-:Y:S02]  /*0e80*/  @!P2 STS [UR28+0x24], R6 ;  /* 0x00002406ff00a988 */ /* 0x0003e4000800081c */
.L_x_36:
[----:B------:R-:W-:Y:S05]  /*0e90*/  BSYNC B4 ;  /* 0x0000000000047941 */ /* 0x000fea0003800000 */
.L_x_32:
[----:B------:R-:W-:Y:S05]  /*0ea0*/  WARPSYNC.ALL ;  /* 0x0000000000007948 */ /* 0x000fea0003800000 */
[----:B------:R-:W-:Y:S04]  /*0eb0*/  BSSY B4, `(.L_x_37) ;  /* 0x000000e000047945 */ /* 0x000fe80003800000 */
[----:B------:R-:W-:Y:S05]  /*0ec0*/  @P2 BRA `(.L_x_38) ;  /* 0x0000000000302947 */ /* 0x000fea0003800000 */
[----:B--2-4-:R-:W2:Y:S01]  /*0ed0*/  LDS R4, [UR28+0x34] ;  /* 0x0000341cff047984 */ /* 0x014ea20008000800 */
[----:B------:R-:W4:Y:S03]  /*0ee0*/  LDC.64 R8, c[0x0][0x248] ;  /* 0x00009200ff087b82 */ /* 0x000f260000000a00 */
[----:B-1----:R-:W1:Y:S01]  /*0ef0*/  LDS R3, [UR28+0x1c] ;  /* 0x00001c1cff037984 */ /* 0x002e620008000800 */
[C---:B----4-:R-:W-:Y:S01]  /*0f00*/  SHF.L.U64.HI R6, R8.reuse, 0x1, R9 ;  /* 0x0000000108067819 */ /* 0x050fe20000010209 */
[----:B------:R-:W-:-:S03]  /*0f10*/  IMAD.SHL.U32 R5, R8, 0x2, RZ ;  /* 0x0000000208057824 */ /* 0x000fc600078e00ff */
[--C-:B------:R-:W-:Y:S02]  /*0f20*/  SHF.R.U32.HI R8, RZ, 0x4, R6.reuse ;  /* 0x00000004ff087819 */ /* 0x100fe40000011606 */
[----:B------:R-:W-:-:S05]  /*0f30*/  SHF.R.U64 R5, R5, 0x4, R6 ;  /* 0x0000000405057819 */ /* 0x000fca0000001206 */
[----:B------:R4:W-:Y:S01]  /*0f40*/  STS [UR28+0xc], R5 ;  /* 0x00000c05ff007988 */ /* 0x0009e2000800081c */
[----:B--2---:R-:W-:Y:S02]  /*0f50*/  LOP3.LUT R4, R4, 0x7, RZ, 0xb8, !PT ;  /* 0x0000000704047812 */ /* 0x004fe400078eb8ff */
[----:B-1----:R-:W-:-:S03]  /*0f60*/  LOP3.LUT R3, R3, 0xf, R8, 0xb8, !PT ;  /* 0x0000000f03037812 */ /* 0x002fc600078eb808 */
[----:B------:R4:W-:Y:S04]  /*0f70*/  STS [UR28+0x34], R4 ;  /* 0x00003404ff007988 */ /* 0x0009e8000800081c */
[----:B------:R4:W-:Y:S02]  /*0f80*/  STS [UR28+0x1c], R3 ;  /* 0x00001c03ff007988 */ /* 0x0009e4000800081c */
.L_x_38:
[----:B------:R-:W-:Y:S05]  /*0f90*/  BSYNC B4 ;  /* 0x0000000000047941 */ /* 0x000fea0003800000 */
.L_x_37:
[----:B------:R-:W-:Y:S04]  /*0fa0*/  BSSY B4, `(.L_x_39) ;  /* 0x000001a000047945 */ /* 0x000fe80003800000 */
[----:B------:R-:W-:Y:S04]  /*0fb0*/  BSSY B5, `(.L_x_40) ;  /* 0x0000015000057945 */ /* 0x000fe80003800000 */
[----:B------:R-:W-:Y:S05]  /*0fc0*/  @P2 BRA `(.L_x_41) ;  /* 0x0000000000202947 */ /* 0x000fea0003800000 */
[----:B-1--4-:R-:W1:Y:S02]  /*0fd0*/  LDS R3, [UR28+0x34] ;  /* 0x0000341cff037984 */ /* 0x012e640008000800 */
[----:B-1----:R-:W-:-:S05]  /*0fe0*/  LOP3.LUT R3, R3, 0x38, RZ, 0xb8, !PT ;  /* 0x0000003803037812 */ /* 0x002fca00078eb8ff */
[----:B------:R1:W-:Y:S01]  /*0ff0*/  STS [UR28+0x34], R3 ;  /* 0x00003403ff007988 */ /* 0x0003e2000800081c */
[----:B------:R-:W-:Y:S05]  /*1000*/  @P2 BRA `(.L_x_42) ;  /* 0x0000000000202947 */ /* 0x000fea0003800000 */
[----:B-1----:R-:W1:Y:S01]  /*1010*/  LDS R3, [UR28+0x8] ;  /* 0x0000081cff037984 */ /* 0x002e620008000800 */
[----:B--2---:R-:W-:-:S05]  /*1020*/  IMAD.MOV.U32 R4, RZ, RZ, 0x780 ;  /* 0x00000780ff047424 */ /* 0x004fca00078e00ff */
[----:B-1----:R-:W-:-:S05]  /*1030*/  LOP3.LUT R3, R3, 0x300, R4, 0xd8, !PT ;  /* 0x0000030003037812 */ /* 0x002fca00078ed804 */
[----:B------:R1:W-:Y:S02]  /*1040*/  STS [UR28+0x8], R3 ;  /* 0x00000803ff007988 */ /* 0x0003e4000800081c */
.L_x_41:
[----:B------:R-:W-:Y:S05]  /*1050*/  @P2 BRA `(.L_x_43) ;  /* 0x0000000000282947 */ /* 0x000fea0003800000 */
[----:B-1--4-:R-:W1:Y:S02]  /*1060*/  LDS R3, [UR28+0x8] ;  /* 0x0000081cff037984 */ /* 0x012e640008000800 */
[----:B-1----:R-:W-:-:S05]  /*1070*/  LOP3.LUT R3, R3, 0x1800, RZ, 0xb8, !PT ;  /* 0x0000180003037812 */ /* 0x002fca00078eb8ff */
[----:B------:R4:W-:Y:S02]  /*1080*/  STS [UR28+0x8], R3 ;  /* 0x00000803ff007988 */ /* 0x0009e4000800081c */
.L_x_42:
[----:B------:R-:W-:Y:S05]  /*1090*/  @P2 BREAK B5 ;  /* 0x0000000000052942 */ /* 0x000fea0003800000 */
[----:B------:R-:W-:Y:S05]  /*10a0*/  @P2 BRA `(.L_x_44) ;  /* 0x0000000000242947 */ /* 0x000fea0003800000 */
[----:B-1--4-:R-:W1:Y:S01]  /*10b0*/  LDS R3, [UR28+0x8] ;  /* 0x0000081cff037984 */ /* 0x012e620008000800 */
[----:B--2---:R-:W-:-:S05]  /*10c0*/  IMAD.MOV.U32 R4, RZ, RZ, 0x6000 ;  /* 0x00006000ff047424 */ /* 0x004fca00078e00ff */
[----:B-1----:R-:W-:-:S04]  /*10d0*/  LOP3.LUT R3, R3, 0x6000, R4, 0xd8, !PT ;  /* 0x0000600003037812 */ /* 0x002fc800078ed804 */
[----:B------:R-:W-:-:S05]  /*10e0*/  LOP3.LUT R3, R3, 0x400000, RZ, 0xb8, !PT ;  /* 0x0040000003037812 */ /* 0x000fca00078eb8ff */
[----:B------:R1:W-:Y:S02]  /*10f0*/  STS [UR28+0x8], R3 ;  /* 0x00000803ff007988 */ /* 0x0003e4000800081c */
.L_x_43:
[----:B------:R-:W-:Y:S05]  /*1100*/  BSYNC B5 ;  /* 0x0000000000057941 */ /* 0x000fea0003800000 */
.L_x_40:
[----:B-1--4-:R-:W1:Y:S02]  /*1110*/  @!P2 LDS R3, [UR28+0x8] ;  /* 0x0000081cff03a984 */ /* 0x012e640008000800 */
[----:B-1----:R-:W-:-:S05]  /*1120*/  @!P2 LOP3.LUT R3, R3, 0x8000, RZ, 0xb8, !PT ;  /* 0x000080000303a812 */ /* 0x002fca00078eb8ff */
[----:B------:R1:W-:Y:S02]  /*1130*/  @!P2 STS [UR28+0x8], R3 ;  /* 0x00000803ff00a988 */ /* 0x0003e4000800081c */
.L_x_44:
[----:B------:R-:W-:Y:S05]  /*1140*/  BSYNC B4 ;  /* 0x0000000000047941 */ /* 0x000fea0003800000 */
.L_x_39:
[----:B------:R-:W-:Y:S05]  /*1150*/  WARPSYNC.ALL ;  /* 0x0000000000007948 */ /* 0x000fea0003800000 */
[----:B------:R-:W-:Y:S01]  /*1160*/  UIADD3 UR11, UR10, 0x100, URZ ;  /* 0x000001000a0b7890 */ /* 0x000fe2000fffe03f */
[----:B------:R-:W-:Y:S02]  /*1170*/  ISETP.GE.AND P1, PT, R13, 0x1, PT ;  /* 0x000000010d00780c */ /* 0x000fe40003f26270 */
[----:B------:R-:W-:Y:S02]  /*1180*/  CS2R R120, SRZ ;  /* 0x0000000000787805 */ /* 0x000fe4000001ff00 */
[----:B------:R-:W-:Y:S01]  /*1190*/  CS2R R122, SRZ ;  /* 0x00000000007a7805 */ /* 0x000fe2000001ff00 */
[----:B------:R-:W-:Y:S01]  /*11a0*/  UIADD3 UR10, UP0, UR11, UR12, URZ ;  /* 0x0000000c0b0a7290 */ /* 0x000fe2000ff1e03f */
[----:B------:R-:W-:-:S02]  /*11b0*/  CS2R R124, SRZ ;  /* 0x00000000007c7805 */ /* 0x000fc4000001ff00 */
[----:B------:R-:W-:Y:S02]  /*11c0*/  CS2R R126, SRZ ;  /* 0x00000000007e7805 */ /* 0x000fe4000001ff00 */
[----:B------:R-:W-:Y:S01]  /*11d0*/  CS2R R128, SRZ ;  /* 0x0000000000807805 */ /* 0x000fe2000001ff00 */
[----:B------:R-:W-:Y:S01]  /*11e0*/  ULEA.HI.X.SX32 UR11, UR11, UR13, 0x1, UP0 ;  /* 0x0000000d0b0b7291 */ /* 0x000fe200080f0e3f */
[----:B------:R-:W-:Y:S02]  /*11f0*/  CS2R R130, SRZ ;  /* 0x0000000000827805 */ /* 0x000fe4000001ff00 */
[----:B------:R-:W-:Y:S02]  /*1200*/  CS2R R132, SRZ ;  /* 0x0000000000847805 */ /* 0x000fe4000001ff00 */
[----:B------:R-:W-:Y:S02]  /*1210*/  CS2R R134, SRZ ;  /* 0x0000000000867805 */ /* 0x000fe4000001ff00 */
[----:B------:R-:W-:-:S02]  /*1220*/  CS2R R136, SRZ ;  /* 0x0000000000887805 */ /* 0x000fc4000001ff00 */
[----:B------:R-:W-:Y:S02]  /*1230*/  CS2R R138, SRZ ;  /* 0x00000000008a7805 */ /* 0x000fe4000001ff00 */
[----:B------:R-:W-:Y:S02]  /*1240*/  CS2R R140, SRZ ;  /* 0x00000000008c7805 */ /* 0x000fe4000001ff00 */
        /* <DEDUP_REMOVED lines=41> */
[----:B------:R-:W-:Y:S01]  /*14e0*/  CS2R R32, SRZ ;  /* 0x0000000000207805 */ /* 0x000fe2000001ff00 */
[----:B------:R-:W-:Y:S01]  /*14f0*/  IMAD.MOV.U32 R34, RZ, RZ, RZ ;  /* 0x000000ffff227224 */ /* 0x000fe200078e00ff */
[----:B------:R-:W-:Y:S06]  /*1500*/  @P0 BRA `(.L_x_45) ;  /* 0x0000000000280947 */ /* 0x000fec0003800000 */
[----:B-1--4-:R-:W1:Y:S01]  /*1510*/  S2R R3, SR_LANEID ;  /* 0x0000000000037919 */ /* 0x012e620000000000 */
[----:B------:R-:W-:Y:S05]  /*1520*/  WARPSYNC.ALL ;  /* 0x0000000000007948 */ /* 0x000fea0003800000 */
[----:B-1----:R-:W-:-:S05]  /*1530*/  IMAD.SHL.U32 R6, R3, 0x4, RZ ;  /* 0x0000000403067824 */ /* 0x002fca00078e00ff */
[----:B------:R-:W1:Y:S01]  /*1540*/  LDS R3, [R6+UR28] ;  /* 0x0000001c06037984 */ /* 0x000e620008000800 */
[----:B--2---:R-:W-:-:S05]  /*1550*/  IADD3 R4, P3, R6, UR10, RZ ;  /* 0x0000000a06047c10 */ /* 0x004fca000ff7e0ff */
[----:B------:R-:W-:-:S05]  /*1560*/  IMAD.X R5, RZ, RZ, UR11, P3 ;  /* 0x0000000bff057e24 */ /* 0x000fca00098e06ff */
[----:B-1----:R1:W2:Y:S01]  /*1570*/  ATOMG.E.EXCH.STRONG.GPU PT, RZ, [R4], R3 ;  /* 0x0000000304ff73a8 */ /* 0x0022a200041ee100 */
[----:B------:R-:W-:-:S04]  /*1580*/  DEPBAR {5,4,3,2,1,0} ;  /* 0x0000003f0000791a */ /* 0x000fc80000000000 */
[----:B------:R1:W-:Y:S01]  /*1590*/  UTMACCTL.IV [UR10] ;  /* 0x000000000a0079b9 */ /* 0x0003e20008000000 */
[----:B------:R-:W-:Y:S01]  /*15a0*/  NOP ;  /* 0x0000000000007918 */ /* 0x000fe20000000000 */
.L_x_45:
[----:B------:R-:W-:Y:S05]  /*15b0*/  @P0 BRA `(.L_x_46) ;  /* 0x00000000000c0947 */ /* 0x000fea0003800000 */
[----:B------:R0:W-:Y:S01]  /*15c0*/  UTMACMDFLUSH ;  /* 0x00000000000079b7 */ /* 0x0001e20000000000 */
[----:B------:R-:W-:Y:S05]  /*15d0*/  @P0 BRA `(.L_x_46) ;  /* 0x0000000000040947 */ /* 0x000fea0003800000 */
[----:B------:R-:W-:-:S04]  /*15e0*/  DEPBAR.LE SB0, 0x0 ;  /* 0x000080000000791a */ /* 0x000fc80000000000 */
.L_x_46:
[----:B------:R-:W-:Y:S05]  /*15f0*/  WARPSYNC.ALL ;  /* 0x0000000000007948 */ /* 0x000fea0003800000 */
[----:B--2---:R-:W-:Y:S01]  /*1600*/  BAR.SYNC.DEFER_BLOCKING 0x0 ;  /* 0x0000000000007b1d */ /* 0x004fe20000010000 */
[----:B------:R-:W-:Y:S01]  /*1610*/  IMAD.MOV.U32 R35, RZ, RZ, RZ ;  /* 0x000000ffff237224 */ /* 0x000fe200078e00ff */
[----:B------:R-:W-:Y:S02]  /*1620*/  CS2R R36, SRZ ;  /* 0x0000000000247805 */ /* 0x000fe4000001ff00 */
[----:B------:R-:W-:Y:S02]  /*1630*/  CS2R R38, SRZ ;  /* 0x0000000000267805 */ /* 0x000fe4000001ff00 */
[----:B------:R-:W-:-:S02]  /*1640*/  CS2R R40, SRZ ;  /* 0x0000000000287805 */ /* 0x000fc4000001ff00 */
[----:B------:R-:W-:Y:S01]  /*1650*/  CS2R R42, SRZ ;  /* 0x00000000002a7805 */ /* 0x000fe2000001ff00 */
[----:B------:R-:W-:Y:S01]  /*1660*/  VOTEU.ALL UP0, P2 ;  /* 0x00000000003f7886 */ /* 0x000fe20001000000 */
[----:B------:R-:W-:Y:S01]  /*1670*/  UMOV UR12, 0x1 ;  /* 0x00000001000c7882 */ /* 0x000fe20000000000 */
[----:B------:R-:W-:Y:S01]  /*1680*/  VOTEU.ALL UP1, P2 ;  /* 0x00000000003f7886 */ /* 0x000fe20001020000 */
[----:B------:R-:W-:Y:S01]  /*1690*/  VOTEU.ALL UP2, P2 ;  /* 0x00000000003f7886 */ /* 0x000fe20001040000 */
[----:B------:R-:W-:Y:S01]  /*16a0*/  VOTEU.ALL UP3, P2 ;  /* 0x00000000003f7886 */ /* 0x000fe20001060000 */
[----:B------:R-:W-:-:S04]  /*16b0*/  @!UP0 UIADD3 UR14, -UR12, 0x100000, URZ ;  /* 0x001000000c0e8890 */ /* 0x000fc8000fffe13f */
[----:B------:R-:W-:Y:S02]  /*16c0*/  @!UP0 USHF.L.U32 UR15, UR14, 0xb, URZ ;  /* 0x0000000b0e0f8899 */ /* 0x000fe4000800063f */
[----:B------:R-:W-:Y:S01]  /*16d0*/  @!UP0 USHF.L.U32 UR14, UR14, 0x1, URZ ;  /* 0x000000010e0e8899 */ /* 0x000fe2000800063f */
[----:B------:R-:W-:Y:S01]  /*16e0*/  CS2R R44, SRZ ;  /* 0x00000000002c7805 */ /* 0x000fe2000001ff00 */
        /* <DEDUP_REMOVED lines=12> */
[----:B------:R-:W-:Y:S01]  /*17b0*/  VOTEU.ALL UP0, P2 ;  /* 0x00000000003f7886 */ /* 0x000fe20001000000 */
[----:B------:R-:W-:Y:S02]  /*17c0*/  CS2R R52, SRZ ;  /* 0x0000000000347805 */ /* 0x000fe4000001ff00 */
[----:B------:R-:W-:Y:S01]  /*17d0*/  CS2R R54, SRZ ;  /* 0x0000000000367805 */ /* 0x000fe2000001ff00 */
[----:B------:R-:W2:Y:S02]  /*17e0*/  FENCE.VIEW.ASYNC.S ;  /* 0x00000000000073c6 */ /* 0x000ea40000000000 */
[----:B--2---:R2:W4:Y:S02]  /*17f0*/  @!UP0 SYNCS.EXCH.64 URZ, [UR28+0x28000], UR14 ;  /* 0x0280000e1c3f85b2 */ /* 0x0045240008000100 */
[----:B----4-:R-:W-:Y:S01]  /*1800*/  BAR.SYNC.DEFER_BLOCKING 0x0 ;  /* 0x0000000000007b1d */ /* 0x010fe20000010000 */
[----:B--2---:R-:W-:-:S05]  /*1810*/  USHF.L.U32 UR15, UR4, 0x6, URZ ;  /* 0x00000006040f7899 */ /* 0x004fca000800063f */
[----:B------:R-:W2:Y:S02]  /*1820*/  @!UP1 SYNCS.EXCH.64 URZ, [UR28+0x28008], UR16 ;  /* 0x028008101c3f95b2 */ /* 0x000ea40008000100 */
[----:B--2---:R-:W-:Y:S06]  /*1830*/  BAR.SYNC.DEFER_BLOCKING 0x0 ;  /* 0x0000000000007b1d */ /* 0x004fec0000010000 */
[----:B------:R2:W4:Y:S02]  /*1840*/  @!UP2 SYNCS.EXCH.64 URZ, [UR28+0x28010], UR18 ;  /* 0x028010121c3fa5b2 */ /* 0x0005240008000100 */
[----:B----4-:R-:W-:Y:S01]  /*1850*/  BAR.SYNC.DEFER_BLOCKING 0x0 ;  /* 0x0000000000007b1d */ /* 0x010fe20000010000 */
[----:B--2---:R-:W-:-:S05]  /*1860*/  USHF.L.U32 UR19, UR5, 0x8, URZ ;  /* 0x0000000805137899 */ /* 0x004fca000800063f */
[----:B------:R2:W4:Y:S01]  /*1870*/  @!UP3 SYNCS.EXCH.64 URZ, [UR28+0x28018], UR12 ;  /* 0x0280180c1c3fb5b2 */ /* 0x0005220008000100 */
[----:B------:R-:W-:Y:S06]  /*1880*/  @!P1 BRA `(.L_x_47) ;  /* 0x0000000800809947 */ /* 0x000fec0003800000 */
        /* <DEDUP_REMOVED lines=63> */
[----:B------:R-:W-:Y:S01]  /*1c80*/  CS2R R54, SRZ ;  /* 0x0000000000367805 */ /* 0x000fe2000001ff00 */
[----:B------:R-:W-:Y:S01]  /*1c90*/  UMOV UR29, URZ ;  /* 0x0000003f001d7c82 */ /* 0x000fe20008000000 */
[----:B------:R-:W-:-:S05]  /*1ca0*/  UMOV UR18, URZ ;  /* 0x0000003f00127c82 */ /* 0x000fca0008000000 */
.L_x_49:
[----:B----4-:R-:W-:Y:S01]  /*1cb0*/  BAR.SYNC.DEFER_BLOCKING 0x0 ;  /* 0x0000000000007b1d */ /* 0x010fe20000010000 */
[----:B------:R-:W-:Y:S01]  /*1cc0*/  ULEA UR30, UR29, UR28, 0x3 ;  /* 0x0000001c1d1e7291 */ /* 0x000fe2000f8e183f */
[----:B-1----:R-:W-:Y:S01]  /*1cd0*/  @!P2 IMAD.MOV.U32 R4, RZ, RZ, 0xa000 ;  /* 0x0000a000ff04a424 */ /* 0x002fe200078e00ff */
[----:B------:R-:W-:Y:S01]  /*1ce0*/  ELECT P0, URZ, PT ;  /* 0x00000000003f782f */ /* 0x000fe20003800000 */
[----:B------:R-:W-:Y:S01]  /*1cf0*/  IMAD.U32 R3, RZ, RZ, UR31 ;  /* 0x0000001fff037e24 */ /* 0x000fe2000f8e00ff */
[----:B------:R-:W-:Y:S02]  /*1d00*/  ULEA UR16, UR29, UR28, 0xf ;  /* 0x0000001c1d107291 */ /* 0x000fe4000f8e783f */
[C---:B------:R-:W-:Y:S02]  /*1d10*/  ISETP.LT.U32.AND P0, PT, R2.reuse, 0x20, P0 ;  /* 0x000000200200780c */ /* 0x040fe40000701070 */
[----:B------:R-:W-:Y:S02]  /*1d20*/  ELECT P1, URZ, PT ;  /* 0x00000000003f782f */ /* 0x000fe40003820000 */
[----:B------:R-:W-:Y:S01]  /*1d30*/  SHF.L.U32 R3, R3, 0x1f, RZ ;  /* 0x0000001f03037819 */ /* 0x000fe200000006ff */
[----:B--2---:R-:W-:Y:S01]  /*1d40*/  ULEA UR12, UR29, UR28, 0xd ;  /* 0x0000001c1d0c7291 */ /* 0x004fe2000f8e683f */
[----:B------:R-:W-:Y:S01]  /*1d50*/  ISETP.LT.U32.AND P1, PT, R2, 0x20, P1 ;  /* 0x000000200200780c */ /* 0x000fe20000f21070 */
[----:B------:R-:W-:-:S02]  /*1d60*/  UMOV UR14, UR18 ;  /* 0x00000012000e7c82 */ /* 0x000fc40008000000 */
[----:B------:R-:W-:Y:S02]  /*1d70*/  UIADD3 UR12, UR12, 0x20000, URZ ;  /* 0x000200000c0c7890 */ /* 0x000fe4000fffe03f */
[----:B------:R-:W-:Y:S02]  /*1d80*/  USHF.R.U32.HI UR24, URZ, 0x4, UR16 ;  /* 0x000000043f187899 */ /* 0x000fe40008011610 */
[----:B------:R-:W-:Y:S01]  /*1d90*/  USHF.R.U32.HI UR26, URZ, 0x4, UR12 ;  /* 0x000000043f1a7899 */ /* 0x000fe2000801160c */
[----:B------:R-:W-:Y:S01]  /*1da0*/  VOTEU.ANY UP0, P0 ;  /* 0x00000000003f7886 */ /* 0x000fe20000000100 */
[----:B------:R-:W-:Y:S01]  /*1db0*/  VOTEU.ANY UP2, P0 ;  /* 0x00000000003f7886 */ /* 0x000fe20000040100 */
[----:B------:R-:W-:Y:S01]  /*1dc0*/  USGXT.U32 UR24, UR24, 0xe ;  /* 0x0000000e1818789a */ /* 0x000fe20008000000 */
[----:B------:R1:W-:Y:S01]  /*1dd0*/  @!P2 SYNCS.ARRIVE.TRANS64 RZ, [UR30+0x28000], R4 ;  /* 0x02800004ffffa9a7 */ /* 0x0003e2000800001e */
[----:B------:R2:W-:Y:S06]  /*1de0*/  MEMBAR.ALL.CTA ;  /* 0x0000000000007992 */ /* 0x0005ec0000008000 */
[----:B--2---:R-:W2:Y:S01]  /*1df0*/  FENCE.VIEW.ASYNC.S ;  /* 0x00000000000073c6 */ /* 0x004ea20000000000 */
[----:B------:R-:W-:Y:S01]  /*1e00*/  @UP0 UIADD3 UR17, UR30, 0x28000, URZ ;  /* 0x000280001e110890 */ /* 0x000fe2000fffe03f */
[----:B------:R-:W-:Y:S01]  /*1e10*/  @UP0 UMOV UR20, UR6 ;  /* 0x0000000600140c82 */ /* 0x000fe20008000000 */
[----:B------:R-:W-:Y:S01]  /*1e20*/  @UP0 UMOV UR21, UR7 ;  /* 0x0000000700150c82 */ /* 0x000fe20008000000 */
[----:B--2---:R-:W-:Y:S01]  /*1e30*/  VOTEU.ANY UP1, P1 ;  /* 0x00000000003f7886 */ /* 0x004fe20000820100 */
[----:B------:R-:W-:Y:S01]  /*1e40*/  VOTEU.ANY UP3, P1 ;  /* 0x00000000003f7886 */ /* 0x000fe20000860100 */
[----:B------:R-:W-:Y:S01]  /*1e50*/  USGXT.U32 UR26, UR26, 0xe ;  /* 0x0000000e1a1a789a */ /* 0x000fe20008000000 */
[----:B------:R-:W-:-:S02]  /*1e60*/  UMOV UR25, 0x40000040 ;  /* 0x4000004000197882 */ /* 0x000fc40000000000 */
[----:B------:R-:W-:Y:S01]  /*1e70*/  @UP1 UIADD3 UR13, UR30, 0x28000, URZ ;  /* 0x000280001e0d1890 */ /* 0x000fe2000fffe03f */
[----:B------:R-:W-:Y:S01]  /*1e80*/  @UP1 UMOV UR22, UR8 ;  /* 0x0000000800161c82 */ /* 0x000fe20008000000 */
[----:B------:R-:W-:Y:S01]  /*1e90*/  @UP1 UMOV UR23, UR9 ;  /* 0x0000000900171c82 */ /* 0x000fe20008000000 */
[----:B------:R-:W-:Y:S01]  /*1ea0*/  UMOV UR27, 0x40000040 ;  /* 0x40000040001b7882 */ /* 0x000fe20000000000 */
[----:B------:R-:W-:Y:S06]  /*1eb0*/  BAR.SYNC.DEFER_BLOCKING 0x0 ;  /* 0x0000000000007b1d */ /* 0x000fec0000010000 */
[----:B------:R1:W-:Y:S02]  /*1ec0*/  @UP2 UTMALDG.2D [UR16], [UR20] ;  /* 0x00000010140025b4 */ /* 0x0003e40008008000 */
[----:B------:R-:W-:Y:S06]  /*1ed0*/  BAR.SYNC.DEFER_BLOCKING 0x0 ;  /* 0x0000000000007b1d */ /* 0x000fec0000010000 */
[----:B------:R1:W-:Y:S02]  /*1ee0*/  @UP3 UTMALDG.2D [UR12], [UR22] ;  /* 0x0000000c160035b4 */ /* 0x0003e40008008000 */
[----:B------:R-:W-:Y:S06]  /*1ef0*/  BAR.SYNC.DEFER_BLOCKING 0x0 ;  /* 0x0000000000007b1d */ /* 0x000fec0000010000 */
[----:B------:R-:W2:Y:S02]  /*1f00*/  SYNCS.PHASECHK.TRANS64.TRYWAIT P0, [UR30+0x28000], R3 ;  /* 0x02800003ff0075a7 */ /* 0x000ea4000800015e */
[----:B-12---:R-:W-:Y:S05]  /*1f10*/  @!P0 BRA `(.L_x_48) ;  /* 0x0000000800b88947 */ /* 0x006fea0003800000 */
.L_x_50:
[----:B------:R-:W-:Y:S02]  /*1f20*/  WARPGROUP.DEPBAR.LE gsb0, 0x0 ;  /* 0x00008000000079c5 */ /* 0x000fe40000010000 */
[----:B------:R-:W-:Y:S01]  /*1f30*/  WARPGROUP.ARRIVE ;  /* 0x00000000000079c5 */ /* 0x000fe20000000000 */
[----:B------:R-:W-:Y:S01]  /*1f40*/  UIADD3 UR32, UP0, UR24, 0x2, URZ ;  /* 0x0000000218207890 */ /* 0x000fe2000ff1e03f */
[----:B------:R-:W1:Y:S01]  /*1f50*/  LDC R3, c[0x0][0x230] ;  /* 0x00008c00ff037b82 */ /* 0x000e620000000800 */
[----:B------:R-:W-:Y:S01]  /*1f60*/  UIADD3 UR34, UP1, UR26, 0x2, URZ ;  /* 0x000000021a227890 */ /* 0x000fe2000ff3e03f */
[----:B------:R-:W-:Y:S02]  /*1f70*/  UMOV UR12, URZ ;  /* 0x0000003f000c7c82 */ /* 0x000fe40008000000 */
[----:B------:R-:W-:Y:S01]  /*1f80*/  HGMMA.64x64x16.F32 R120, gdesc[UR24], R120 ;  /* 0x00e00000187879f0 */ /* 0x000fe20008700878 */
[----:B------:R-:W-:Y:S01]  /*1f90*/  UMOV UR13, URZ ;  /* 0x0000003f000d7c82 */ /* 0x000fe20008000000 */
[----:B------:R-:W-:-:S02]  /*1fa0*/  UIADD3.X UR33, UR12, 0x40000040, URZ, UP0, !UPT ;  /* 0x400000400c217890 */ /* 0x000fc400087fe43f */
[----:B------:R-:W-:Y:S02]  /*1fb0*/  UIADD3.X UR35, UR13, 0x40000040, URZ, UP1, !UPT ;  /* 0x400000400d237890 */ /* 0x000fe40008ffe43f */
[----:B------:R-:W-:Y:S02]  /*1fc0*/  UIADD3.64 UR20, UR32, 0x2, URZ ;  /* 0x0000000220147897 */ /* 0x000fe4000fffe03f */
[----:B------:R-:W-:Y:S02]  /*1fd0*/  UIADD3.64 UR22, UR34, 0x2, URZ ;  /* 0x0000000222167897 */ /* 0x000fe4000fffe03f */
[----:B------:R-:W-:Y:S02]  /*1fe0*/  UIADD3.64 UR36, UR32, 0x4, URZ ;  /* 0x0000000420247897 */ /* 0x000fe4000fffe03f */
[----:B------:R-:W-:Y:S02]  /*1ff0*/  UIADD3.64 UR38, UR34, 0x4, URZ ;  /* 0x0000000422267897 */ /* 0x000fe4000fffe03f */
[----:B------:R-:W-:-:S02]  /*2000*/  UIADD3.64 UR24, UR32, 0x1fe, URZ ;  /* 0x000001fe20187897 */ /* 0x000fc4000fffe03f */
[----:B------:R-:W-:Y:S01]  /*2010*/  UIADD3.64 UR40, UR32, 0x200, URZ ;  /* 0x0000020020287897 */ /* 0x000fe2000fffe03f */
[----:B------:R-:W-:Y:S01]  /*2020*/  UMOV UR42, UR34 ;  /* 0x00000022002a7c82 */ /* 0x000fe20008000000 */
[----:B------:R-:W-:Y:S01]  /*2030*/  UMOV UR43, UR35 ;  /* 0x00000023002b7c82 */ /* 0x000fe20008000000 */
[----:B------:R-:W-:Y:S02]  /*2040*/  UIADD3 UR18, UR18, 0x40, URZ ;  /* 0x0000004012127890 */ /* 0x000fe4000fffe03f */
[----:B------:R-:W-:-:S04]  /*2050*/  UIADD3 UR29, UR29, 0x1, URZ ;  /* 0x000000011d1d7890 */ /* 0x000fc8000fffe03f */
[----:B-1----:R-:W-:Y:S01]  /*2060*/  ISETP.LE.AND P0, PT, R3, UR18, PT ;  /* 0x0000001203007c0c */ /* 0x002fe2000bf03270 */
[----:B------:R-:W-:-:S04]  /*2070*/  UISETP.NE.U32.AND UP0, UPT, UR29, 0x4, UPT ;  /* 0x000000041d00788c */ /* 0x000fc8000bf05070 */
[----:B------:R-:W-:Y:S02]  /*2080*/  USEL UR12, URZ, 0x1, UP0 ;  /* 0x000000013f0c7887 */ /* 0x000fe40008000000 */
[----:B------:R-:W-:Y:S02]  /*2090*/  USEL UR29, UR29, URZ, UP0 ;  /* 0x0000003f1d1d7287 */ /* 0x000fe40008000000 */
[----:B------:R-:W-:Y:S01]  /*20a0*/  ULOP3.LUT UR31, UR31, UR12, URZ, 0x3c, !UPT ;  /* 0x0000000c1f1f7292 */ /* 0x000fe2000f8e3c3f */
[----:B------:R-:W-:Y:S04]  /*20b0*/  HGMMA.64x64x16.F32 R120, gdesc[UR32], R120 ;  /* 0x00e00000207879f0 */ /* 0x000fe80008700878 */
[----:B------:R-:W-:Y:S01]  /*20c0*/  HGMMA.64x64x16.F32 R120, gdesc[UR20], R120 ;  /* 0x00e00000147879f0 */ /* 0x000fe20008700878 */
[----:B------:R-:W-:-:S03]  /*20d0*/  UIADD3.64 UR20, UR32, 0x202, URZ ;  /* 0x0000020220147897 */ /* 0x000fc6000fffe03f */
[----:B------:R-:W-:Y:S01]  /*20e0*/  HGMMA.64x64x16.F32 R120, gdesc[UR36], R120 ;  /* 0x00e00000247879f0 */ /* 0x000fe20008700878 */
[----:B------:R-:W-:-:S03]  /*20f0*/  UIADD3.64 UR36, UR32, 0x204, URZ ;  /* 0x0000020420247897 */ /* 0x000fc6000fffe03f */
[----:B------:R-:W-:Y:S01]  /*2100*/  HGMMA.64x64x16.F32 R88, gdesc[UR24], R88 ;  /* 0x00e00000185879f0 */ /* 0x000fe20008700858 */
[----:B------:R-:W-:-:S03]  /*2110*/  UIADD3.64 UR24, UR32, 0x3fe, URZ ;  /* 0x000003fe20187897 */ /* 0x000fc6000fffe03f */
[----:B------:R-:W-:Y:S01]  /*2120*/  HGMMA.64x64x16.F32 R88, gdesc[UR40], R88 ;  /* 0x00e00000285879f0 */ /* 0x000fe20008700858 */
[----:B------:R-:W-:Y:S01]  /*2130*/  UIADD3.64 UR40, UR32, 0x400, URZ ;  /* 0x0000040020287897 */ /* 0x000fe2000fffe03f */
[----:B------:R-:W-:Y:S01]  /*2140*/  UMOV UR42, UR34 ;  /* 0x00000022002a7c82 */ /* 0x000fe20008000000 */
[----:B------:R-:W-:Y:S01]  /*2150*/  UMOV UR43, UR35 ;  /* 0x00000023002b7c82 */ /* 0x000fe20008000000 */
[----:B------:R-:W-:Y:S01]  /*2160*/  HGMMA.64x64x16.F32 R88, gdesc[UR20], R88 ;  /* 0x00e00000145879f0 */ /* 0x000fe20008700858 */
[----:B------:R-:W-:-:S03]  /*2170*/  UIADD3.64 UR20, UR32, 0x402, URZ ;  /* 0x0000040220147897 */ /* 0x000fc6000fffe03f */
[----:B------:R-:W-:Y:S01]  /*2180*/  HGMMA.64x64x16.F32 R88, gdesc[UR36], R88 ;  /* 0x00e00000245879f0 */ /* 0x000fe20008700858 */
[----:B------:R-:W-:-:S03]  /*2190*/  UIADD3.64 UR36, UR32, 0x404, URZ ;  /* 0x0000040420247897 */ /* 0x000fc6000fffe03f */
[----:B------:R-:W-:Y:S01]  /*21a0*/  HGMMA.64x64x16.F32 R56, gdesc[UR24], R56 ;  /* 0x00e00000183879f0 */ /* 0x000fe20008700838 */
[----:B------:R-:W-:-:S03]  /*21b0*/  UIADD3.64 UR24, UR32, 0x5fe, URZ ;  /* 0x000005fe20187897 */ /* 0x000fc6000fffe03f */
[----:B------:R-:W-:Y:S04]  /*21c0*/  HGMMA.64x64x16.F32 R56, gdesc[UR40], R56 ;  /* 0x00e00000283879f0 */ /* 0x000fe80008700838 */
[----:B------:R-:W-:Y:S01]  /*21d0*/  HGMMA.64x64x16.F32 R56, gdesc[UR20], R56 ;  /* 0x00e00000143879f0 */ /* 0x000fe20008700838 */
[----:B------:R-:W-:-:S03]  /*21e0*/  UIADD3.64 UR20, UR32, 0x602, URZ ;  /* 0x0000060220147897 */ /* 0x000fc6000fffe03f */
[----:B------:R-:W-:Y:S01]  /*21f0*/  HGMMA.64x64x16.F32 R56, gdesc[UR36], R56 ;  /* 0x00e00000243879f0 */ /* 0x000fe20008700838 */
[----:B------:R-:W-:-:S03]  /*2200*/  UIADD3.64 UR36, UR32, 0x604, URZ ;  /* 0x0000060420247897 */ /* 0x000fc6000fffe03f */
[----:B------:R-:W-:Y:S01]  /*2210*/  HGMMA.64x64x16.F32 R24, gdesc[UR24], R24 ;  /* 0x00e00000181879f0 */ /* 0x000fe20008700818 */
[----:B------:R-:W-:Y:S01]  /*2220*/  UIADD3.64 UR24, UR32, 0x600, URZ ;  /* 0x0000060020187897 */ /* 0x000fe2000fffe03f */
[----:B------:R-:W-:Y:S01]  /*2230*/  UMOV UR26, UR34 ;  /* 0x00000022001a7c82 */ /* 0x000fe20008000000 */
[----:B------:R-:W-:-:S07]  /*2240*/  UMOV UR27, UR35 ;  /* 0x00000023001b7c82 */ /* 0x000fce0008000000 */
[----:B------:R-:W-:Y:S04]  /*2250*/  HGMMA.64x64x16.F32 R24, gdesc[UR24], R24 ;  /* 0x00e00000181879f0 */ /* 0x000fe80008700818 */
[----:B------:R-:W-:Y:S04]  /*2260*/  HGMMA.64x64x16.F32 R24, gdesc[UR20], R24 ;  /* 0x00e00000141879f0 */ /* 0x000fe80008700818 */
[----:B------:R-:W-:Y:S01]  /*2270*/  HGMMA.64x64x16.F32 R24, gdesc[UR36], R24, gsb0 ;  /* 0x00e00000241879f0 */ /* 0x000fe20008000818 */
[----:B------:R-:W-:Y:S05]  /*2280*/  @!P0 BRA `(.L_x_49) ;  /* 0xfffffff800888947 */ /* 0x000fea000383ffff */
.L_x_47:
[----:B------:R-:W-:Y:S02]  /*2290*/  WARPGROUP.DEPBAR.LE gsb0, 0x0 ;  /* 0x00008000000079c5 */ /* 0x000fe40000010000 */
[----:B----4-:R-:W-:Y:S01]  /*22a0*/  BAR.SYNC.DEFER_BLOCKING 0x0 ;  /* 0x0000000000007b1d */ /* 0x010fe20000010000 */
[C---:B-1----:R-:W-:Y:S01]  /*22b0*/  IMAD.SHL.U32 R3, R0.reuse, 0x80, RZ ;  /* 0x0000008000037824 */ /* 0x042fe200078e00ff */
[----:B------:R-:W-:Y:S01]  /*22c0*/  ELECT P0, URZ, PT ;  /* 0x00000000003f782f */ /* 0x000fe20003800000 */
[----:B------:R-:W-:Y:S01]  /*22d0*/  IMAD.SHL.U32 R4, R0, 0x10, RZ ;  /* 0x0000001000047824 */ /* 0x000fe200078e00ff */
[----:B------:R-:W-:Y:S02]  /*22e0*/  F2FP.F16.F32.PACK_AB R120, R121, R120 ;  /* 0x000000787978723e */ /* 0x000fe400000000ff */
[----:B------:R-:W-:Y:S01]  /*22f0*/  LOP3.LUT R3, R3, 0x780, RZ, 0xc0, !PT ;  /* 0x0000078003037812 */ /* 0x000fe200078ec0ff */
[----:B------:R-:W-:Y:S01]  /*2300*/  UMOV UR29, UR15 ;  /* 0x0000000f001d7c82 */ /* 0x000fe20008000000 */
[----:B------:R-:W-:Y:S01]  /*2310*/  F2FP.F16.F32.PACK_AB R121, R123, R122 ;  /* 0x0000007a7b79723e */ /* 0x000fe200000000ff */
[----:B------:R-:W-:Y:S01]  /*2320*/  UMOV UR30, UR19 ;  /* 0x00000013001e7c82 */ /* 0x000fe20008000000 */
[----:B------:R-:W-:-:S02]  /*2330*/  LOP3.LUT R3, R3, 0x70, R4, 0xf8, !PT ;  /* 0x0000007003037812 */ /* 0x000fc400078ef804 */
[----:B------:R-:W-:Y:S02]  /*2340*/  F2FP.F16.F32.PACK_AB R88, R89, R88 ;  /* 0x000000585958723e */ /* 0x000fe400000000ff */
[----:B------:R-:W-:Y:S01]  /*2350*/  LOP3.LUT R3, R3, 0x10, R0, 0x78, !PT ;  /* 0x0000001003037812 */ /* 0x000fe200078e7800 */
[----:B------:R-:W-:Y:S01]  /*2360*/  IMAD.SHL.U32 R0, R0, 0x40, RZ ;  /* 0x0000004000007824 */ /* 0x000fe200078e00ff */
[----:B------:R-:W-:Y:S02]  /*2370*/  ISETP.LT.U32.AND P0, PT, R2, 0x20, P0 ;  /* 0x000000200200780c */ /* 0x000fe40000701070 */
[----:B------:R-:W-:Y:S02]  /*2380*/  F2FP.F16.F32.PACK_AB R122, R125, R124 ;  /* 0x0000007c7d7a723e */ /* 0x000fe400000000ff */
[----:B------:R-:W-:Y:S02]  /*2390*/  LOP3.LUT R0, R3, 0x1800, R0, 0xf8, !PT ;  /* 0x0000180003007812 */ /* 0x000fe400078ef800 */
[----:B------:R-:W-:Y:S01]  /*23a0*/  F2FP.F16.F32.PACK_AB R123, R127, R126 ;  /* 0x0000007e7f7b723e */ /* 0x000fe200000000ff */
[----:B------:R-:W1:Y:S02]  /*23b0*/  @!P2 SYNCS.CCTL.IV [UR28+0x28000] ;  /* 0x02800000ff00a9b1 */ /* 0x000e64000800001c */
[----:B-1----:R-:W-:Y:S01]  /*23c0*/  BAR.SYNC.DEFER_BLOCKING 0x0 ;  /* 0x0000000000007b1d */ /* 0x002fe20000010000 */
[C---:B------:R-:W-:Y:S01]  /*23d0*/  LOP3.LUT R3, R0.reuse, 0x20, RZ, 0x3c, !PT ;  /* 0x0000002000037812 */ /* 0x040fe200078e3cff */
[----:B------:R-:W-:Y:S01]  /*23e0*/  VIADD R2, R0, UR28 ;  /* 0x0000001c00027c36 */ /* 0x000fe20008000000 */
[----:B------:R-:W-:-:S02]  /*23f0*/  F2FP.F16.F32.PACK_AB R89, R91, R90 ;  /* 0x0000005a5b59723e */ /* 0x000fc400000000ff */
[----:B------:R-:W-:Y:S01]  /*2400*/  F2FP.F16.F32.PACK_AB R56, R57, R56 ;  /* 0x000000383938723e */ /* 0x000fe200000000ff */
[----:B------:R-:W-:Y:S01]  /*2410*/  VIADD R3, R3, UR28 ;  /* 0x0000001c03037c36 */ /* 0x000fe20008000000 */
[----:B------:R-:W-:Y:S01]  /*2420*/  F2FP.F16.F32.PACK_AB R90, R93, R92 ;  /* 0x0000005c5d5a723e */ /* 0x000fe200000000ff */
[----:B------:R-:W-:Y:S01]  /*2430*/  VOTEU.ANY UP0, P0 ;  /* 0x00000000003f7886 */ /* 0x000fe20000000100 */
[----:B------:R-:W-:Y:S01]  /*2440*/  F2FP.F16.F32.PACK_AB R91, R95, R94 ;  /* 0x0000005e5f5b723e */ /* 0x000fe200000000ff */
[----:B------:R-:W-:Y:S01]  /*2450*/  VOTEU.ANY UP1, P0 ;  /* 0x00000000003f7886 */ /* 0x000fe20000020100 */
[----:B------:R-:W-:Y:S02]  /*2460*/  F2FP.F16.F32.PACK_AB R57, R59, R58 ;  /* 0x0000003a3b39723e */ /* 0x000fe400000000ff */
[----:B------:R-:W-:Y:S01]  /*2470*/  F2FP.F16.F32.PACK_AB R24, R25, R24 ;  /* 0x000000181918723e */ /* 0x000fe200000000ff */
[----:B--2---:R-:W-:Y:S01]  /*2480*/  @UP0 UMOV UR12, UR10 ;  /* 0x0000000a000c0c82 */ /* 0x004fe20008000000 */
[----:B------:R-:W-:Y:S01]  /*2490*/  F2FP.F16.F32.PACK_AB R128, R129, R128 ;  /* 0x000000808180723e */ /* 0x000fe200000000ff */
[----:B------:R-:W-:Y:S01]  /*24a0*/  @UP0 UMOV UR13, UR11 ;  /* 0x0000000b000d0c82 */ /* 0x000fe20008000000 */
[----:B------:R-:W-:-:S02]  /*24b0*/  F2FP.F16.F32.PACK_AB R58, R61, R60 ;  /* 0x0000003c3d3a723e */ /* 0x000fc400000000ff */
[----:B------:R-:W-:Y:S02]  /*24c0*/  F2FP.F16.F32.PACK_AB R59, R63, R62 ;  /* 0x0000003e3f3b723e */ /* 0x000fe400000000ff */
[----:B------:R-:W-:Y:S02]  /*24d0*/  F2FP.F16.F32.PACK_AB R25, R27, R26 ;  /* 0x0000001a1b19723e */ /* 0x000fe400000000ff */
[----:B------:R-:W-:Y:S01]  /*24e0*/  F2FP.F16.F32.PACK_AB R129, R131, R130 ;  /* 0x000000828381723e */ /* 0x000fe200000000ff */
[----:B------:R-:W1:Y:S02]  /*24f0*/  @!P2 SYNCS.CCTL.IV [UR28+0x28008] ;  /* 0x02800800ff00a9b1 */ /* 0x000e64000800001c */
[----:B-1----:R-:W-:Y:S01]  /*2500*/  BAR.SYNC.DEFER_BLOCKING 0x0 ;  /* 0x0000000000007b1d */ /* 0x002fe20000010000 */
[----:B------:R-:W-:Y:S02]  /*2510*/  F2FP.F16.F32.PACK_AB R96, R97, R96 ;  /* 0x000000606160723e */ /* 0x000fe400000000ff */
[----:B------:R-:W-:-:S02]  /*2520*/  F2FP.F16.F32.PACK_AB R26, R29, R28 ;  /* 0x0000001c1d1a723e */ /* 0x000fc400000000ff */
[----:B------:R-:W-:Y:S02]  /*2530*/  F2FP.F16.F32.PACK_AB R27, R31, R30 ;  /* 0x0000001e1f1b723e */ /* 0x000fe400000000ff */
[----:B------:R-:W-:Y:S02]  /*2540*/  LOP3.LUT R4, R0, 0x40, RZ, 0x3c, !PT ;  /* 0x0000004000047812 */ /* 0x000fe400078e3cff */
[----:B------:R-:W-:Y:S02]  /*2550*/  F2FP.F16.F32.PACK_AB R130, R133, R132 ;  /* 0x000000848582723e */ /* 0x000fe400000000ff */
[----:B------:R-:W-:Y:S01]  /*2560*/  F2FP.F16.F32.PACK_AB R131, R135, R134 ;  /* 0x000000868783723e */ /* 0x000fe200000000ff */
[----:B------:R-:W-:Y:S01]  /*2570*/  VIADD R4, R4, UR28 ;  /* 0x0000001c04047c36 */ /* 0x000fe20008000000 */
[----:B------:R-:W-:Y:S02]  /*2580*/  F2FP.F16.F32.PACK_AB R97, R99, R98 ;  /* 0x000000626361723e */ /* 0x000fe400000000ff */
[----:B------:R-:W-:-:S02]  /*2590*/  F2FP.F16.F32.PACK_AB R64, R65, R64 ;  /* 0x000000404140723e */ /* 0x000fc400000000ff */
[----:B------:R-:W-:Y:S02]  /*25a0*/  F2FP.F16.F32.PACK_AB R98, R101, R100 ;  /* 0x000000646562723e */ /* 0x000fe400000000ff */
[----:B------:R-:W-:Y:S02]  /*25b0*/  F2FP.F16.F32.PACK_AB R99, R103, R102 ;  /* 0x000000666763723e */ /* 0x000fe400000000ff */
[----:B------:R-:W-:Y:S02]  /*25c0*/  F2FP.F16.F32.PACK_AB R65, R67, R66 ;  /* 0x000000424341723e */ /* 0x000fe400000000ff */
[----:B------:R-:W-:Y:S01]  /*25d0*/  F2FP.F16.F32.PACK_AB R32, R33, R32 ;  /* 0x000000202120723e */ /* 0x000fe200000000ff */
[----:B------:R-:W1:Y:S02]  /*25e0*/  @!P2 SYNCS.CCTL.IV [UR28+0x28010] ;  /* 0x02801000ff00a9b1 */ /* 0x000e64000800001c */
[----:B-1----:R-:W-:Y:S01]  /*25f0*/  BAR.SYNC.DEFER_BLOCKING 0x0 ;  /* 0x0000000000007b1d */ /* 0x002fe20000010000 */
[----:B------:R-:W-:-:S02]  /*2600*/  F2FP.F16.F32.PACK_AB R136, R137, R136 ;  /* 0x000000888988723e */ /* 0x000fc400000000ff */
[----:B------:R-:W-:Y:S02]  /*2610*/  F2FP.F16.F32.PACK_AB R66, R69, R68 ;  /* 0x000000444542723e */ /* 0x000fe400000000ff */
[----:B------:R-:W-:Y:S02]  /*2620*/  F2FP.F16.F32.PACK_AB R67, R71, R70 ;  /* 0x000000464743723e */ /* 0x000fe400000000ff */
[----:B------:R-:W-:Y:S02]  /*2630*/  F2FP.F16.F32.PACK_AB R33, R35, R34 ;  /* 0x000000222321723e */ /* 0x000fe400000000ff */
[----:B------:R-:W-:Y:S02]  /*2640*/  F2FP.F16.F32.PACK_AB R137, R139, R138 ;  /* 0x0000008a8b89723e */ /* 0x000fe400000000ff */
[----:B------:R-:W-:Y:S02]  /*2650*/  F2FP.F16.F32.PACK_AB R104, R105, R104 ;  /* 0x000000686968723e */ /* 0x000fe400000000ff */
[----:B------:R-:W-:-:S02]  /*2660*/  F2FP.F16.F32.PACK_AB R34, R37, R36 ;  /* 0x000000242522723e */ /* 0x000fc400000000ff */
[----:B------:R-:W-:Y:S02]  /*2670*/  F2FP.F16.F32.PACK_AB R35, R39, R38 ;  /* 0x000000262723723e */ /* 0x000fe400000000ff */
[----:B------:R-:W-:Y:S02]  /*2680*/  LOP3.LUT R0, R0, 0x60, RZ, 0x3c, !PT ;  /* 0x0000006000007812 */ /* 0x000fe400078e3cff */
[----:B------:R-:W-:Y:S02]  /*2690*/  F2FP.F16.F32.PACK_AB R138, R141, R140 ;  /* 0x0000008c8d8a723e */ /* 0x000fe400000000ff */
[----:B------:R-:W-:Y:S01]  /*26a0*/  F2FP.F16.F32.PACK_AB R139, R143, R142 ;  /* 0x0000008e8f8b723e */ /* 0x000fe200000000ff */
[----:B------:R-:W-:Y:S01]  /*26b0*/  VIADD R0, R0, UR28 ;  /* 0x0000001c00007c36 */ /* 0x000fe20008000000 */
[----:B------:R-:W-:Y:S01]  /*26c0*/  F2FP.F16.F32.PACK_AB R105, R107, R106 ;  /* 0x0000006a6b69723e */ /* 0x000fe200000000ff */
[----:B------:R-:W1:Y:S02]  /*26d0*/  @!P2 SYNCS.CCTL.IV [UR28+0x28018] ;  /* 0x02801800ff00a9b1 */ /* 0x000e64000800001c */
[----:B-1----:R-:W-:Y:S01]  /*26e0*/  STSM.16.M88.4 [R2], R120 ;  /* 0x0000007802007844 */ /* 0x002fe20000000200 */
[----:B------:R-:W-:-:S02]  /*26f0*/  F2FP.F16.F32.PACK_AB R72, R73, R72 ;  /* 0x000000484948723e */ /* 0x000fc400000000ff */
[----:B------:R-:W-:Y:S01]  /*2700*/  F2FP.F16.F32.PACK_AB R106, R109, R108 ;  /* 0x0000006c6d6a723e */ /* 0x000fe200000000ff */
[----:B------:R-:W-:Y:S01]  /*2710*/  STSM.16.M88.4 [R2+0x2000], R88 ;  /* 0x0020005802007844 */ /* 0x000fe20000000200 */
[----:B------:R-:W-:Y:S02]  /*2720*/  F2FP.F16.F32.PACK_AB R107, R111, R110 ;  /* 0x0000006e6f6b723e */ /* 0x000fe400000000ff */
[----:B------:R-:W-:Y:S01]  /*2730*/  F2FP.F16.F32.PACK_AB R73, R75, R74 ;  /* 0x0000004a4b49723e */ /* 0x000fe200000000ff */
[----:B------:R-:W-:Y:S01]  /*2740*/  STSM.16.M88.4 [R2+0x4000], R56 ;  /* 0x0040003802007844 */ /* 0x000fe20000000200 */
[----:B------:R-:W-:Y:S02]  /*2750*/  F2FP.F16.F32.PACK_AB R40, R41, R40 ;  /* 0x000000282928723e */ /* 0x000fe400000000ff */
[----:B------:R-:W-:Y:S01]  /*2760*/  F2FP.F16.F32.PACK_AB R144, R145, R144 ;  /* 0x000000909190723e */ /* 0x000fe200000000ff */
[----:B------:R-:W-:Y:S01]  /*2770*/  STSM.16.M88.4 [R2+0x6000], R24 ;  /* 0x0060001802007844 */ /* 0x000fe20000000200 */
[----:B------:R-:W-:-:S02]  /*2780*/  F2FP.F16.F32.PACK_AB R74, R77, R76 ;  /* 0x0000004c4d4a723e */ /* 0x000fc400000000ff */
[----:B------:R-:W-:Y:S01]  /*2790*/  F2FP.F16.F32.PACK_AB R75, R79, R78 ;  /* 0x0000004e4f4b723e */ /* 0x000fe200000000ff */
[----:B------:R-:W-:Y:S01]  /*27a0*/  STSM.16.M88.4 [R3], R128 ;  /* 0x0000008003007844 */ /* 0x000fe20000000200 */
        /* <DEDUP_REMOVED lines=8> */
[----:B------:R-:W-:Y:S01]  /*2830*/  STSM.16.M88.4 [R3+0x6000], R32 ;  /* 0x0060002003007844 */ /* 0x000fe20000000200 */
[----:B------:R-:W-:Y:S02]  /*2840*/  F2FP.F16.F32.PACK_AB R147, R151, R150 ;  /* 0x000000969793723e */ /* 0x000fe400000000ff */
[----:B------:R-:W-:Y:S01]  /*2850*/  F2FP.F16.F32.PACK_AB R113, R115, R114 ;  /* 0x000000727371723e */ /* 0x000fe200000000ff */
[----:B------:R-:W-:Y:S01]  /*2860*/  STSM.16.M88.4 [R4], R136 ;  /* 0x0000008804007844 */ /* 0x000fe20000000200 */
        /* <DEDUP_REMOVED lines=11> */
[----:B------:R-:W-:Y:S01]  /*2920*/  STSM.16.M88.4 [R0], R144 ;  /* 0x0000009000007844 */ /* 0x000fe20000000200 */
[----:B------:R-:W-:-:S02]  /*2930*/  F2FP.F16.F32.PACK_AB R50, R53, R52 ;  /* 0x000000343532723e */ /* 0x000fc400000000ff */
[----:B------:R-:W-:Y:S01]  /*2940*/  F2FP.F16.F32.PACK_AB R51, R55, R54 ;  /* 0x000000363733723e */ /* 0x000fe200000000ff */
[----:B------:R-:W-:Y:S04]  /*2950*/  STSM.16.M88.4 [R0+0x2000], R112 ;  /* 0x0020007000007844 */ /* 0x000fe80000000200 */
[----:B------:R-:W-:Y:S04]  /*2960*/  STSM.16.M88.4 [R0+0x4000], R80 ;  /* 0x0040005000007844 */ /* 0x000fe80000000200 */
[----:B------:R-:W-:Y:S01]  /*2970*/  STSM.16.M88.4 [R0+0x6000], R48 ;  /* 0x0060003000007844 */ /* 0x000fe20000000200 */
[----:B------:R1:W-:Y:S06]  /*2980*/  MEMBAR.ALL.CTA ;  /* 0x0000000000007992 */ /* 0x0003ec0000008000 */
[----:B-1----:R-:W1:Y:S02]  /*2990*/  FENCE.VIEW.ASYNC.S ;  /* 0x00000000000073c6 */ /* 0x002e640000000000 */
[----:B-1----:R-:W-:Y:S06]  /*29a0*/  BAR.SYNC.DEFER_BLOCKING 0x0 ;  /* 0x0000000000007b1d */ /* 0x002fec0000010000 */
[----:B------:R1:W-:Y:S01]  /*29b0*/  @UP1 UTMASTG.2D [UR28], [UR12] ;  /* 0x0000001c0c0013b5 */ /* 0x0003e20008008000 */
[----:B------:R0:W-:Y:S01]  /*29c0*/  UTMACMDFLUSH ;  /* 0x00000000000079b7 */ /* 0x0001e20000000000 */
[----:B------:R-:W-:-:S04]  /*29d0*/  DEPBAR.LE SB0, 0x0 ;  /* 0x000080000000791a */ /* 0x000fc80000000000 */
[----:B------:R-:W-:Y:S06]  /*29e0*/  BAR.SYNC.DEFER_BLOCKING 0x0 ;  /* 0x0000000000007b1d */ /* 0x000fec0000010000 */
[----:B-1----:R-:W-:Y:S05]  /*29f0*/  EXIT ;  /* 0x000000000000794d */ /* 0x002fea0003800000 */
.L_x_48:
[----:B------:R-:W1:Y:S02]  /*2a00*/  SYNCS.PHASECHK.TRANS64.TRYWAIT P0, [UR30+0x28000], R3 ;  /* 0x02800003ff0075a7 */ /* 0x000e64000800015e */
[----:B-1----:R-:W-:Y:S05]  /*2a10*/  @!P0 BRA `(.L_x_48) ;  /* 0xfffffffc00f88947 */ /* 0x002fea000383ffff */
[----:B------:R-:W-:Y:S05]  /*2a20*/  BRA `(.L_x_50) ;  /* 0xfffffff4003c7947 */ /* 0x000fea000383ffff */
.L_x_51:
[----:B------:R-:W-:-:S00]  /*2a30*/  BRA `(.L_x_51) ;  /* 0xfffffffc00fc7947 */ /* 0x000fc0000383ffff */
[----:B------:R-:W-:-:S00]  /*2a40*/  NOP ;  /* 0x0000000000007918 */ /* 0x000fc00000000000 */
        /* <DEDUP_REMOVED lines=11> */
.L_x_52:


//--------------------- .nv.shared.gluon_wgmma    --------------------------
	.section	.nv.shared.gluon_wgmma,"aw",@nobits
	.sectionflags	@""
	.align	16
	.zero		1024


//--------------------- .nv.shared.reserved.0     --------------------------
	.section	.nv.shared.reserved.0,"aw",@nobits
	.weak		__nv_reservedSMEM_offset_0_alias
	.size		__nv_reservedSMEM_offset_0_alias, 0, 0
	.other		__nv_reservedSMEM_offset_0_alias,@"STO_CUDA_RESERVED_SHARED STV_DEFAULT"
__nv_reservedSMEM_offset_0_alias:
	.zero		0


//--------------------- .nv.constant0.gluon_wgmma --------------------------
	.section	.nv.constant0.gluon_wgmma,"a",@progbits
	.sectionflags	@""
	.align	4
.nv.constant0.gluon_wgmma:
	.zero		608


//--------------------- SYMBOLS --------------------------

	.type		.nv.reservedSmem.offset0,@object
	.size		.nv.reservedSmem.offset0,0x4
